// auto-generated by cutlass_sweep.gemm — config: {"arch": "sm_90", "cluster_m": 1, "cluster_n": 1, "dtype": "int8", "stages": 3, "tile_k": 32, "tile_m": 64, "tile_n": 256}
#include "cutlass/cutlass.h"
#include "cutlass/gemm/collective/collective_builder.hpp"
#include "cutlass/gemm/device/gemm_universal_adapter.h"
#include "cutlass/gemm/kernel/gemm_universal.hpp"
#include "cutlass/epilogue/collective/collective_builder.hpp"

using ElemA = int8_t;
using ElemB = int8_t;
using ElemCD = int8_t;
using Acc  = int32_t;
using TileShape    = cute::Shape<cute::_64, cute::_256, cute::_32>;
using ClusterShape = cute::Shape<cute::_1, cute::_1, cute::_1>;

using CollectiveEpilogue = typename cutlass::epilogue::collective::CollectiveBuilder<
    cutlass::arch::Sm90, cutlass::arch::OpClassTensorOp,
    TileShape, ClusterShape,
    cutlass::epilogue::collective::EpilogueTileAuto,
    Acc, Acc,
    ElemCD, cutlass::layout::RowMajor, 128 / cutlass::sizeof_bits<ElemCD>::value,
    ElemCD, cutlass::layout::RowMajor, 128 / cutlass::sizeof_bits<ElemCD>::value,
    cutlass::epilogue::collective::EpilogueScheduleAuto
  >::CollectiveOp;

using CollectiveMainloop = typename cutlass::gemm::collective::CollectiveBuilder<
    cutlass::arch::Sm90, cutlass::arch::OpClassTensorOp,
    ElemA, cutlass::layout::RowMajor, 128 / cutlass::sizeof_bits<ElemA>::value,
    ElemB, cutlass::layout::ColumnMajor, 128 / cutlass::sizeof_bits<ElemB>::value,
    Acc,
    TileShape, ClusterShape,
    cutlass::gemm::collective::StageCount<3>,
    cutlass::gemm::collective::KernelScheduleAuto
  >::CollectiveOp;

using GemmKernel = cutlass::gemm::kernel::GemmUniversal<
    cute::Shape<int,int,int,int>,
    CollectiveMainloop,
    CollectiveEpilogue
>;
using Gemm = cutlass::gemm::device::GemmUniversalAdapter<GemmKernel>;

// Force the device kernel symbol into the cubin without needing a host main.
auto* _anchor = &cutlass::device_kernel<GemmKernel>;


// ===== COMPILED SASS (sm_90a) =====

	.target	sm_90a

	.elftype	@"ET_EXEC"


//--------------------- .note.nv.tkinfo           --------------------------
	.section	.note.nv.tkinfo,"",@"SHT_NOTE"
	.sectionflags	@"SHF_NOTE_NV_TKINFO"
	.tkinfo
        /*0018*/ 	.word	0x00000002
        /*0030*/ 	.string	""
        /*0030*/ 	.string	"ptxas"
        /*0030*/ 	.string	"Cuda compilation tools, release 13.0, V13.0.88"
        /*0030*/ 	.string	"Build cuda_13.0.r13.0/compiler.36424714_0"
        /*0030*/ 	.string	"-arch sm_90a -m 64 "



//--------------------- .note.nv.cuinfo           --------------------------
	.section	.note.nv.cuinfo,"",@"SHT_NOTE"
	.sectionflags	@"SHF_NOTE_NV_CUINFO"
        /*0018*/ 	.short	0x0002
        /*001a*/ 	.short	0x005a
        /*001c*/ 	.short	0x0082
	.zero		2


//--------------------- .nv.info                  --------------------------
	.section	.nv.info,"",@"SHT_CUDA_INFO"
	.align	4


	//----- nvinfo : EIATTR_REGCOUNT
	.align		4
        /*0000*/ 	.byte	0x04, 0x2f
        /*0002*/ 	.short	(.L_15 - .L_14)
	.align		4
.L_14:
        /*0004*/ 	.word	index@(_ZN7cutlass13device_kernelINS_4gemm6kernel13GemmUniversalIN4cute5tupleIJiiiiEEENS1_10collective13CollectiveMmaINS1_34MainloopSm90TmaGmmaWarpSpecializedILi3ENS5_IJNS4_1CILi1EEESB_SB_EEENS1_32KernelTmaWarpSpecializedPingpongEEENS5_IJNSA_ILi64EEENSA_ILi256EEENSA_ILi32EEEEEEaNS5_IJlSB_lEEEaSJ_NS4_8TiledMMAINS4_8MMA_AtomIJNS4_4SM904GMMA27MMA_64x256x32_S32S8S8_SS_TNEEEENS4_6LayoutISC_NS5_IJNSA_ILi0EEESR_SR_EEEEENS5_IJNS4_10UnderscoreESU_SU_EEEEENS4_13SM90_TMA_LOADENS4_14ComposedLayoutINS4_7SwizzleILi1ELi4ELi3EEENS4_18smem_ptr_flag_bitsILi8EEENSQ_INS5_IJNSA_ILi8EEESH_EEENS5_IJSH_SB_EEEEEEEvNS4_8identityESX_S17_vS18_EENS_8epilogue10collective6detail29Sm90TmaWarpSpecializedAdapterINS1B_15DefaultEpilogueIaSJ_SJ_NS1A_6thread17LinearCombinationIaLi1EiiLNS1F_9ScaleType4KindE0ELNS_15FloatRoundStyleE2EaEENS1_15EpilogueDefaultEEEEEvvEEEEvNT_6ParamsE)
        /*0008*/ 	.word	0x000000a8


	//----- nvinfo : EIATTR_FRAME_SIZE
	.align		4
.L_15:
        /*000c*/ 	.byte	0x04, 0x11
        /*000e*/ 	.short	(.L_17 - .L_16)
	.align		4
.L_16:
        /*0010*/ 	.word	index@(_ZN7cutlass13device_kernelINS_4gemm6kernel13GemmUniversalIN4cute5tupleIJiiiiEEENS1_10collective13CollectiveMmaINS1_34MainloopSm90TmaGmmaWarpSpecializedILi3ENS5_IJNS4_1CILi1EEESB_SB_EEENS1_32KernelTmaWarpSpecializedPingpongEEENS5_IJNSA_ILi64EEENSA_ILi256EEENSA_ILi32EEEEEEaNS5_IJlSB_lEEEaSJ_NS4_8TiledMMAINS4_8MMA_AtomIJNS4_4SM904GMMA27MMA_64x256x32_S32S8S8_SS_TNEEEENS4_6LayoutISC_NS5_IJNSA_ILi0EEESR_SR_EEEEENS5_IJNS4_10UnderscoreESU_SU_EEEEENS4_13SM90_TMA_LOADENS4_14ComposedLayoutINS4_7SwizzleILi1ELi4ELi3EEENS4_18smem_ptr_flag_bitsILi8EEENSQ_INS5_IJNSA_ILi8EEESH_EEENS5_IJSH_SB_EEEEEEEvNS4_8identityESX_S17_vS18_EENS_8epilogue10collective6detail29Sm90TmaWarpSpecializedAdapterINS1B_15DefaultEpilogueIaSJ_SJ_NS1A_6thread17LinearCombinationIaLi1EiiLNS1F_9ScaleType4KindE0ELNS_15FloatRoundStyleE2EaEENS1_15EpilogueDefaultEEEEEvvEEEEvNT_6ParamsE)
        /*0014*/ 	.word	0x00000008


	//----- nvinfo : EIATTR_MIN_STACK_SIZE
	.align		4
.L_17:
        /*0018*/ 	.byte	0x04, 0x12
        /*001a*/ 	.short	(.L_19 - .L_18)
	.align		4
.L_18:
        /*001c*/ 	.word	index@(_ZN7cutlass13device_kernelINS_4gemm6kernel13GemmUniversalIN4cute5tupleIJiiiiEEENS1_10collective13CollectiveMmaINS1_34MainloopSm90TmaGmmaWarpSpecializedILi3ENS5_IJNS4_1CILi1EEESB_SB_EEENS1_32KernelTmaWarpSpecializedPingpongEEENS5_IJNSA_ILi64EEENSA_ILi256EEENSA_ILi32EEEEEEaNS5_IJlSB_lEEEaSJ_NS4_8TiledMMAINS4_8MMA_AtomIJNS4_4SM904GMMA27MMA_64x256x32_S32S8S8_SS_TNEEEENS4_6LayoutISC_NS5_IJNSA_ILi0EEESR_SR_EEEEENS5_IJNS4_10UnderscoreESU_SU_EEEEENS4_13SM90_TMA_LOADENS4_14ComposedLayoutINS4_7SwizzleILi1ELi4ELi3EEENS4_18smem_ptr_flag_bitsILi8EEENSQ_INS5_IJNSA_ILi8EEESH_EEENS5_IJSH_SB_EEEEEEEvNS4_8identityESX_S17_vS18_EENS_8epilogue10collective6detail29Sm90TmaWarpSpecializedAdapterINS1B_15DefaultEpilogueIaSJ_SJ_NS1A_6thread17LinearCombinationIaLi1EiiLNS1F_9ScaleType4KindE0ELNS_15FloatRoundStyleE2EaEENS1_15EpilogueDefaultEEEEEvvEEEEvNT_6ParamsE)
        /*0020*/ 	.word	0x00000008
.L_19:


//--------------------- .nv.compat                --------------------------
	.section	.nv.compat,"",@"SHT_CUDA_COMPAT_INFO"
	.align	4
        /*0000*/ 	.byte	0x02, 0x09, 0x01, 0x00, 0x02, 0x02, 0x04, 0x00, 0x02, 0x05, 0x05, 0x00, 0x03, 0x07, 0x01, 0x01
        /*0010*/ 	.byte	0x02, 0x03, 0x01, 0x00, 0x02, 0x06, 0x01, 0x00, 0x04, 0x0b, 0x08, 0x00, 0x00, 0x00, 0x00, 0x00
        /*0020*/ 	.byte	0x00, 0x00, 0x00, 0x00


//--------------------- .nv.info._ZN7cutlass13device_kernelINS_4gemm6kernel13GemmUniversalIN4cute5tupleIJiiiiEEENS1_10collective13CollectiveMmaINS1_34MainloopSm90TmaGmmaWarpSpecializedILi3ENS5_IJNS4_1CILi1EEESB_SB_EEENS1_32KernelTmaWarpSpecializedPingpongEEENS5_IJNSA_ILi64EEENSA_ILi256EEENSA_ILi32EEEEEEaNS5_IJlSB_lEEEaSJ_NS4_8TiledMMAINS4_8MMA_AtomIJNS4_4SM904GMMA27MMA_64x256x32_S32S8S8_SS_TNEEEENS4_6LayoutISC_NS5_IJNSA_ILi0EEESR_SR_EEEEENS5_IJNS4_10UnderscoreESU_SU_EEEEENS4_13SM90_TMA_LOADENS4_14ComposedLayoutINS4_7SwizzleILi1ELi4ELi3EEENS4_18smem_ptr_flag_bitsILi8EEENSQ_INS5_IJNSA_ILi8EEESH_EEENS5_IJSH_SB_EEEEEEEvNS4_8identityESX_S17_vS18_EENS_8epilogue10collective6detail29Sm90TmaWarpSpecializedAdapterINS1B_15DefaultEpilogueIaSJ_SJ_NS1A_6thread17LinearCombinationIaLi1EiiLNS1F_9ScaleType4KindE0ELNS_15FloatRoundStyleE2EaEENS1_15EpilogueDefaultEEEEEvvEEEEvNT_6ParamsE --------------------------
	.section	.nv.info._ZN7cutlass13device_kernelINS_4gemm6kernel13GemmUniversalIN4cute5tupleIJiiiiEEENS1_10collective13CollectiveMmaINS1_34MainloopSm90TmaGmmaWarpSpecializedILi3ENS5_IJNS4_1CILi1EEESB_SB_EEENS1_32KernelTmaWarpSpecializedPingpongEEENS5_IJNSA_ILi64EEENSA_ILi256EEENSA_ILi32EEEEEEaNS5_IJlSB_lEEEaSJ_NS4_8TiledMMAINS4_8MMA_AtomIJNS4_4SM904GMMA27MMA_64x256x32_S32S8S8_SS_TNEEEENS4_6LayoutISC_NS5_IJNSA_ILi0EEESR_SR_EEEEENS5_IJNS4_10UnderscoreESU_SU_EEEEENS4_13SM90_TMA_LOADENS4_14ComposedLayoutINS4_7SwizzleILi1ELi4ELi3EEENS4_18smem_ptr_flag_bitsILi8EEENSQ_INS5_IJNSA_ILi8EEESH_EEENS5_IJSH_SB_EEEEEEEvNS4_8identityESX_S17_vS18_EENS_8epilogue10collective6detail29Sm90TmaWarpSpecializedAdapterINS1B_15DefaultEpilogueIaSJ_SJ_NS1A_6thread17LinearCombinationIaLi1EiiLNS1F_9ScaleType4KindE0ELNS_15FloatRoundStyleE2EaEENS1_15EpilogueDefaultEEEEEvvEEEEvNT_6ParamsE,"",@"SHT_CUDA_INFO"
	.sectionflags	@""
	.align	4


	//----- nvinfo : EIATTR_CUDA_API_VERSION
	.align		4
        /*0000*/ 	.byte	0x04, 0x37
        /*0002*/ 	.short	(.L_21 - .L_20)
.L_20:
        /*0004*/ 	.word	0x00000082


	//----- nvinfo : EIATTR_KPARAM_INFO
	.align		4
.L_21:
        /*0008*/ 	.byte	0x04, 0x17
        /*000a*/ 	.short	(.L_23 - .L_22)
.L_22:
        /*000c*/ 	.word	0x00000000
        /*0010*/ 	.short	0x0000
        /*0012*/ 	.short	0x0070
        /*0014*/ 	.byte	0x00, 0xf0, 0x01, 0x10


	//----- nvinfo : EIATTR_SPARSE_MMA_MASK
	.align		4
.L_23:
        /*0018*/ 	.byte	0x03, 0x50
        /*001a*/ 	.short	0x0000


	//----- nvinfo : EIATTR_MAXREG_COUNT
	.align		4
        /*001c*/ 	.byte	0x03, 0x1b
        /*001e*/ 	.short	0x00a8


	//----- nvinfo : EIATTR_NUM_BARRIERS
	.align		4
        /*0020*/ 	.byte	0x02, 0x4c
        /*0022*/ 	.byte	0x01
	.zero		1


	//----- nvinfo : EIATTR_EXTERNS
	.align		4
        /*0024*/ 	.byte	0x04, 0x0f
        /*0026*/ 	.short	(.L_25 - .L_24)


	//   ....[0]....
	.align		4
.L_24:
        /*0028*/ 	.word	index@(__assertfail)


	//----- nvinfo : EIATTR_ANNOTATIONS
	.align		4
.L_25:
        /*002c*/ 	.byte	0x04, 0x55
        /*002e*/ 	.short	(.L_27 - .L_26)


	//   ....[0]....
.L_26:
        /*0030*/ 	.word	0x00000001
        /*0034*/ 	.byte	0xb0, 0x0a, 0x00, 0x00, 0x01, 0x00, 0x00, 0x00, 0xf0, 0x7f, 0x00, 0x00, 0x01, 0x00, 0x00, 0x00
        /*0044*/ 	.byte	0x00, 0x8c, 0x00, 0x00


	//----- nvinfo : EIATTR_MERCURY_ISA_VERSION
	.align		4
.L_27:
        /*0048*/ 	.byte	0x03, 0x5f
        /*004a*/ 	.short	0x0101


	//----- nvinfo : EIATTR_INT_WARP_WIDE_INSTR_OFFSETS
	.align		4
        /*004c*/ 	.byte	0x04, 0x31
        /*004e*/ 	.short	(.L_29 - .L_28)


	//   ....[0]....
.L_28:
        /*0050*/ 	.word	0x000003c0


	//   ....[1]....
        /*0054*/ 	.word	0x000003e0


	//   ....[2]....
        /*0058*/ 	.word	0x00000460


	//   ....[3]....
        /*005c*/ 	.word	0x00000470


	//   ....[4]....
        /*0060*/ 	.word	0x00000480


	//   ....[5]....
        /*0064*/ 	.word	0x000004a0


	//   ....[6]....
        /*0068*/ 	.word	0x00000530


	//   ....[7]....
        /*006c*/ 	.word	0x00000550


	//----- nvinfo : EIATTR_COOP_GROUP_MASK_REGIDS
	.align		4
.L_29:
        /*0070*/ 	.byte	0x04, 0x29
        /*0072*/ 	.short	(.L_31 - .L_30)


	//   ....[0]....
.L_30:
        /*0074*/ 	.word	0xffffffff


	//   ....[1]....
        /*0078*/ 	.word	0xffffffff


	//   ....[2]....
        /*007c*/ 	.word	0xffffffff


	//   ....[3]....
        /*0080*/ 	.word	0xffffffff


	//   ....[4]....
        /*0084*/ 	.word	0xffffffff


	//   ....[5]....
        /*0088*/ 	.word	0xffffffff


	//----- nvinfo : EIATTR_COOP_GROUP_INSTR_OFFSETS
	.align		4
.L_31:
        /*008c*/ 	.byte	0x04, 0x28
        /*008e*/ 	.short	(.L_33 - .L_32)


	//   ....[0]....
.L_32:
        /*0090*/ 	.word	0x00000070


	//   ....[1]....
        /*0094*/ 	.word	0x00000080


	//   ....[2]....
        /*0098*/ 	.word	0x00000140


	//   ....[3]....
        /*009c*/ 	.word	0x000002b0


	//   ....[4]....
        /*00a0*/ 	.word	0x000002f0


	//   ....[5]....
        /*00a4*/ 	.word	0x00000340


	//----- nvinfo : EIATTR_REG_RECONFIG
	.align		4
.L_33:
        /*00a8*/ 	.byte	0x01, 0x54
	.zero		2


	//----- nvinfo : EIATTR_SYSCALL_OFFSETS
	.align		4
        /*00ac*/ 	.byte	0x04, 0x46
        /*00ae*/ 	.short	(.L_35 - .L_34)


	//   ....[0]....
.L_34:
        /*00b0*/ 	.word	0x00001550


	//----- nvinfo : EIATTR_MBARRIER_INSTR_OFFSETS
	.align		4
.L_35:
        /*00b4*/ 	.byte	0x04, 0x39
        /*00b6*/ 	.short	(.L_37 - .L_36)


	//   ....[0]....
.L_36:
        /*00b8*/ 	.word	0x00000240
        /*00bc*/ 	.word	0x000000ff
        /*00c0*/ 	.word	0x00000000
        /*00c4*/ 	.short	0x0100
        /*00c6*/ 	.byte	0x08
	.zero		1


	//   ....[1]....
        /*00c8*/ 	.word	0x00000250
        /*00cc*/ 	.word	0x000000ff
        /*00d0*/ 	.word	0x00000018
        /*00d4*/ 	.short	0x0100
        /*00d6*/ 	.byte	0x08
	.zero		1


	//   ....[2]....
        /*00d8*/ 	.word	0x00000260
        /*00dc*/ 	.word	0x000000ff
        /*00e0*/ 	.word	0x00000008
        /*00e4*/ 	.short	0x0100
        /*00e6*/ 	.byte	0x08
	.zero		1


	//   ....[3]....
        /*00e8*/ 	.word	0x00000270
        /*00ec*/ 	.word	0x000000ff
        /*00f0*/ 	.word	0x00000020
        /*00f4*/ 	.short	0x0100
        /*00f6*/ 	.byte	0x08
	.zero		1


	//   ....[4]....
        /*00f8*/ 	.word	0x00000280
        /*00fc*/ 	.word	0x000000ff
        /*0100*/ 	.word	0x00000010
        /*0104*/ 	.short	0x0100
        /*0106*/ 	.byte	0x08
	.zero		1


	//   ....[5]....
        /*0108*/ 	.word	0x00000290
        /*010c*/ 	.word	0x000000ff
        /*0110*/ 	.word	0x00000028
        /*0114*/ 	.short	0x0100
        /*0116*/ 	.byte	0x08
	.zero		1


	//   ....[6]....
        /*0118*/ 	.word	0x00000590
        /*011c*/ 	.word	0x000000ff
        /*0120*/ 	.word	0x00000060
        /*0124*/ 	.short	0x0100
        /*0126*/ 	.byte	0x08
	.zero		1


	//   ....[7]....
        /*0128*/ 	.word	0x00000600
        /*012c*/ 	.word	0x000000ff
        /*0130*/ 	.word	0x00000068
        /*0134*/ 	.short	0x0100
        /*0136*/ 	.byte	0x08
	.zero		1


	//   ....[8]....
        /*0138*/ 	.word	0x00000620
        /*013c*/ 	.word	0x000000ff
        /*0140*/ 	.word	0x00000040
        /*0144*/ 	.short	0x0100
        /*0146*/ 	.byte	0x09
	.zero		1


	//   ....[9]....
        /*0148*/ 	.word	0x00000630
        /*014c*/ 	.word	0x000000ff
        /*0150*/ 	.word	0x00000048
        /*0154*/ 	.short	0x0100
        /*0156*/ 	.byte	0x09
	.zero		1


	//   ....[10]....
        /*0158*/ 	.word	0x00000640
        /*015c*/ 	.word	0x000000ff
        /*0160*/ 	.word	0x00000050
        /*0164*/ 	.short	0x0100
        /*0166*/ 	.byte	0x09
	.zero		1


	//   ....[11]....
        /*0168*/ 	.word	0x00000650
        /*016c*/ 	.word	0x000000ff
        /*0170*/ 	.word	0x00000058
        /*0174*/ 	.short	0x0100
        /*0176*/ 	.byte	0x09
	.zero		1


	//   ....[12]....
        /*0178*/ 	.word	0x00001430
        /*017c*/ 	.word	0x0000009f
        /*0180*/ 	.word	0x00000000
        /*0184*/ 	.short	0x010a
        /*0186*/ 	.byte	0x2a
	.zero		1


	//   ....[13]....
        /*0188*/ 	.word	0x000015e0
        /*018c*/ 	.word	0x00000003
        /*0190*/ 	.word	0x00000000
        /*0194*/ 	.short	0x010a
        /*0196*/ 	.byte	0x3f
	.zero		1


	//   ....[14]....
        /*0198*/ 	.word	0x00001640
        /*019c*/ 	.word	0x00000003
        /*01a0*/ 	.word	0x00000000
        /*01a4*/ 	.short	0x010a
        /*01a6*/ 	.byte	0x3f
	.zero		1


	//   ....[15]....
        /*01a8*/ 	.word	0x00001830
        /*01ac*/ 	.word	0x000000ff
        /*01b0*/ 	.word	0x00000000
        /*01b4*/ 	.short	0x010a
        /*01b6*/ 	.byte	0x04
	.zero		1


	//   ....[16]....
        /*01b8*/ 	.word	0x00001870
        /*01bc*/ 	.word	0x000000ff
        /*01c0*/ 	.word	0x00000000
        /*01c4*/ 	.short	0x010a
        /*01c6*/ 	.byte	0x04
	.zero		1


	//   ....[17]....
        /*01c8*/ 	.word	0x00001960
        /*01cc*/ 	.word	0x000000ff
        /*01d0*/ 	.word	0x00000000
        /*01d4*/ 	.short	0x0101
        /*01d6*/ 	.byte	0x04
	.zero		1


	//   ....[18]....
        /*01d8*/ 	.word	0x00001a50
        /*01dc*/ 	.word	0x0000009e
        /*01e0*/ 	.word	0x00000000
        /*01e4*/ 	.short	0x0101
        /*01e6*/ 	.byte	0x2d
	.zero		1


	//   ....[19]....
        /*01e8*/ 	.word	0x00001b20
        /*01ec*/ 	.word	0x000000ff
        /*01f0*/ 	.word	0x00000000
        /*01f4*/ 	.short	0x0101
        /*01f6*/ 	.byte	0x06
	.zero		1


	//   ....[20]....
        /*01f8*/ 	.word	0x00001bd0
        /*01fc*/ 	.word	0x0000009f
        /*0200*/ 	.word	0x00000010
        /*0204*/ 	.short	0x010a
        /*0206*/ 	.byte	0x2a
	.zero		1


	//   ....[21]....
        /*0208*/ 	.word	0x00008010
        /*020c*/ 	.word	0x000000a0
        /*0210*/ 	.word	0x00000000
        /*0214*/ 	.short	0x0101
        /*0216*/ 	.byte	0x2d
	.zero		1


	//   ....[22]....
        /*0218*/ 	.word	0x00008970
        /*021c*/ 	.word	0x0000000a
        /*0220*/ 	.word	0x00000018
        /*0224*/ 	.short	0x010a
        /*0226*/ 	.byte	0x3f
	.zero		1


	//   ....[23]....
        /*0228*/ 	.word	0x00008d10
        /*022c*/ 	.word	0x00000005
        /*0230*/ 	.word	0x00000068
        /*0234*/ 	.short	0x0101
        /*0236*/ 	.byte	0x3f
	.zero		1


	//   ....[24]....
        /*0238*/ 	.word	0x00009490
        /*023c*/ 	.word	0x00000009
        /*0240*/ 	.word	0x00000000
        /*0244*/ 	.short	0x010a
        /*0246*/ 	.byte	0x3f
	.zero		1


	//   ....[25]....
        /*0248*/ 	.word	0x00009510
        /*024c*/ 	.word	0x00000006
        /*0250*/ 	.word	0x00000000
        /*0254*/ 	.short	0x010a
        /*0256*/ 	.byte	0x3f
	.zero		1


	//   ....[26]....
        /*0258*/ 	.word	0x000095a0
        /*025c*/ 	.word	0x00000003
        /*0260*/ 	.word	0x00000000
        /*0264*/ 	.short	0x010a
        /*0266*/ 	.byte	0x3f
	.zero		1


	//   ....[27]....
        /*0268*/ 	.word	0x00009600
        /*026c*/ 	.word	0x0000009d
        /*0270*/ 	.word	0x00000000
        /*0274*/ 	.short	0x010a
        /*0276*/ 	.byte	0x3f
	.zero		1


	//   ....[28]....
        /*0278*/ 	.word	0x00009650
        /*027c*/ 	.word	0x00000003
        /*0280*/ 	.word	0x00000000
        /*0284*/ 	.short	0x010a
        /*0286*/ 	.byte	0x3f
	.zero		1


	//   ....[29]....
        /*0288*/ 	.word	0x000096b0
        /*028c*/ 	.word	0x00000004
        /*0290*/ 	.word	0x00000000
        /*0294*/ 	.short	0x010a
        /*0296*/ 	.byte	0x3f
	.zero		1


	//   ....[30]....
        /*0298*/ 	.word	0x00009700
        /*029c*/ 	.word	0x0000009d
        /*02a0*/ 	.word	0x00000010
        /*02a4*/ 	.short	0x010a
        /*02a6*/ 	.byte	0x3f
	.zero		1


	//   ....[31]....
        /*02a8*/ 	.word	0x000097d0
        /*02ac*/ 	.word	0x0000000a
        /*02b0*/ 	.word	0x00000018
        /*02b4*/ 	.short	0x010a
        /*02b6*/ 	.byte	0x3f
	.zero		1


	//   ....[32]....
        /*02b8*/ 	.word	0x000098a0
        /*02bc*/ 	.word	0x00000009
        /*02c0*/ 	.word	0x00000000
        /*02c4*/ 	.short	0x010a
        /*02c6*/ 	.byte	0x3f
	.zero		1


	//   ....[33]....
        /*02c8*/ 	.word	0x000098f0
        /*02cc*/ 	.word	0x00000006
        /*02d0*/ 	.word	0x00000000
        /*02d4*/ 	.short	0x010a
        /*02d6*/ 	.byte	0x3f
	.zero		1


	//----- nvinfo : EIATTR_NUM_MBARRIERS
	.align		4
.L_37:
        /*02d8*/ 	.byte	0x03, 0x38
        /*02da*/ 	.short	0x000c


	//----- nvinfo : EIATTR_EXIT_INSTR_OFFSETS
	.align		4
        /*02dc*/ 	.byte	0x04, 0x1c
        /*02de*/ 	.short	(.L_39 - .L_38)


	//   ....[0]....
.L_38:
        /*02e0*/ 	.word	0x00001160


	//   ....[1]....
        /*02e4*/ 	.word	0x000011c0


	//   ....[2]....
        /*02e8*/ 	.word	0x000086a0


	//   ....[3]....
        /*02ec*/ 	.word	0x000086d0


	//   ....[4]....
        /*02f0*/ 	.word	0x000095f0


	//----- nvinfo : EIATTR_MAX_THREADS
	.align		4
.L_39:
        /*02f4*/ 	.byte	0x04, 0x05
        /*02f6*/ 	.short	(.L_41 - .L_40)
.L_40:
        /*02f8*/ 	.word	0x00000180
        /*02fc*/ 	.word	0x00000001
        /*0300*/ 	.word	0x00000001


	//----- nvinfo : EIATTR_CRS_STACK_SIZE
	.align		4
.L_41:
        /*0304*/ 	.byte	0x04, 0x1e
        /*0306*/ 	.short	(.L_43 - .L_42)
.L_42:
        /*0308*/ 	.word	0x00000000


	//----- nvinfo : EIATTR_CBANK_PARAM_SIZE
	.align		4
.L_43:
        /*030c*/ 	.byte	0x03, 0x19
        /*030e*/ 	.short	0x0470


	//----- nvinfo : EIATTR_PARAM_CBANK
	.align		4
        /*0310*/ 	.byte	0x04, 0x0a
        /*0312*/ 	.short	(.L_45 - .L_44)
	.align		4
.L_44:
        /*0314*/ 	.word	index@(.nv.constant0._ZN7cutlass13device_kernelINS_4gemm6kernel13GemmUniversalIN4cute5tupleIJiiiiEEENS1_10collective13CollectiveMmaINS1_34MainloopSm90TmaGmmaWarpSpecializedILi3ENS5_IJNS4_1CILi1EEESB_SB_EEENS1_32KernelTmaWarpSpecializedPingpongEEENS5_IJNSA_ILi64EEENSA_ILi256EEENSA_ILi32EEEEEEaNS5_IJlSB_lEEEaSJ_NS4_8TiledMMAINS4_8MMA_AtomIJNS4_4SM904GMMA27MMA_64x256x32_S32S8S8_SS_TNEEEENS4_6LayoutISC_NS5_IJNSA_ILi0EEESR_SR_EEEEENS5_IJNS4_10UnderscoreESU_SU_EEEEENS4_13SM90_TMA_LOADENS4_14ComposedLayoutINS4_7SwizzleILi1ELi4ELi3EEENS4_18smem_ptr_flag_bitsILi8EEENSQ_INS5_IJNSA_ILi8EEESH_EEENS5_IJSH_SB_EEEEEEEvNS4_8identityESX_S17_vS18_EENS_8epilogue10collective6detail29Sm90TmaWarpSpecializedAdapterINS1B_15DefaultEpilogueIaSJ_SJ_NS1A_6thread17LinearCombinationIaLi1EiiLNS1F_9ScaleType4KindE0ELNS_15FloatRoundStyleE2EaEENS1_15EpilogueDefaultEEEEEvvEEEEvNT_6ParamsE)
        /*0318*/ 	.short	0x0210
        /*031a*/ 	.short	0x0470


	//----- nvinfo : EIATTR_SW_WAR
	.align		4
.L_45:
        /*031c*/ 	.byte	0x04, 0x36
        /*031e*/ 	.short	(.L_47 - .L_46)
.L_46:
        /*0320*/ 	.word	0x00000008
.L_47:


//--------------------- .nv.callgraph             --------------------------
	.section	.nv.callgraph,"",@"SHT_CUDA_CALLGRAPH"
	.align	4
	.sectionentsize	8
	.align		4
        /*0000*/ 	.word	0x00000000
	.align		4
        /*0004*/ 	.word	0xffffffff
	.align		4
        /*0008*/ 	.word	index@(_ZN7cutlass13device_kernelINS_4gemm6kernel13GemmUniversalIN4cute5tupleIJiiiiEEENS1_10collective13CollectiveMmaINS1_34MainloopSm90TmaGmmaWarpSpecializedILi3ENS5_IJNS4_1CILi1EEESB_SB_EEENS1_32KernelTmaWarpSpecializedPingpongEEENS5_IJNSA_ILi64EEENSA_ILi256EEENSA_ILi32EEEEEEaNS5_IJlSB_lEEEaSJ_NS4_8TiledMMAINS4_8MMA_AtomIJNS4_4SM904GMMA27MMA_64x256x32_S32S8S8_SS_TNEEEENS4_6LayoutISC_NS5_IJNSA_ILi0EEESR_SR_EEEEENS5_IJNS4_10UnderscoreESU_SU_EEEEENS4_13SM90_TMA_LOADENS4_14ComposedLayoutINS4_7SwizzleILi1ELi4ELi3EEENS4_18smem_ptr_flag_bitsILi8EEENSQ_INS5_IJNSA_ILi8EEESH_EEENS5_IJSH_SB_EEEEEEEvNS4_8identityESX_S17_vS18_EENS_8epilogue10collective6detail29Sm90TmaWarpSpecializedAdapterINS1B_15DefaultEpilogueIaSJ_SJ_NS1A_6thread17LinearCombinationIaLi1EiiLNS1F_9ScaleType4KindE0ELNS_15FloatRoundStyleE2EaEENS1_15EpilogueDefaultEEEEEvvEEEEvNT_6ParamsE)
	.align		4
        /*000c*/ 	.word	index@(__assertfail)
	.align		4
        /*0010*/ 	.word	0x00000000
	.align		4
        /*0014*/ 	.word	0xfffffffe
	.align		4
        /*0018*/ 	.word	0x00000000
	.align		4
        /*001c*/ 	.word	0xfffffffd
	.align		4
        /*0020*/ 	.word	0x00000000
	.align		4
        /*0024*/ 	.word	0xfffffffc


//--------------------- .nv.constant4             --------------------------
	.section	.nv.constant4,"a",@progbits
	.align	8
	.align		8
.nv.constant4:
        /*0000*/ 	.dword	__assertfail
	.align		8
        /*0008*/ 	.dword	__unnamed_1
	.align		8
        /*0010*/ 	.dword	_ZN39_INTERNAL_9b9506d0_4_k_cu_a8b27587_45134cuda3std3__45__cpo5beginE
	.align		8
        /*0018*/ 	.dword	_ZN39_INTERNAL_9b9506d0_4_k_cu_a8b27587_45134cuda3std3__45__cpo3endE
	.align		8
        /*0020*/ 	.dword	_ZN39_INTERNAL_9b9506d0_4_k_cu_a8b27587_45134cuda3std3__45__cpo6cbeginE
	.align		8
        /*0028*/ 	.dword	_ZN39_INTERNAL_9b9506d0_4_k_cu_a8b27587_45134cuda3std3__45__cpo4cendE
	.align		8
        /*0030*/ 	.dword	_ZN39_INTERNAL_9b9506d0_4_k_cu_a8b27587_45134cuda3std3__441_GLOBAL__N__9b9506d0_4_k_cu_a8b27587_45136ignoreE
	.align		8
        /*0038*/ 	.dword	_ZN39_INTERNAL_9b9506d0_4_k_cu_a8b27587_45134cuda3std3__419piecewise_constructE
	.align		8
        /*0040*/ 	.dword	_ZN39_INTERNAL_9b9506d0_4_k_cu_a8b27587_45134cuda3std3__48in_placeE
	.align		8
        /*0048*/ 	.dword	_ZN39_INTERNAL_9b9506d0_4_k_cu_a8b27587_45134cuda3std6ranges3__45__cpo4swapE
	.align		8
        /*0050*/ 	.dword	_ZN39_INTERNAL_9b9506d0_4_k_cu_a8b27587_45134cuda3std6ranges3__45__cpo9iter_moveE
	.align		8
        /*0058*/ 	.dword	_ZN39_INTERNAL_9b9506d0_4_k_cu_a8b27587_45134cute7productE
	.align		8
        /*0060*/ 	.dword	_ZN39_INTERNAL_9b9506d0_4_k_cu_a8b27587_45134cute1_E
	.align		8
        /*0068*/ 	.dword	$str$22
	.align		8
        /*0070*/ 	.dword	$str$23


//--------------------- .text._ZN7cutlass13device_kernelINS_4gemm6kernel13GemmUniversalIN4cute5tupleIJiiiiEEENS1_10collective13CollectiveMmaINS1_34MainloopSm90TmaGmmaWarpSpecializedILi3ENS5_IJNS4_1CILi1EEESB_SB_EEENS1_32KernelTmaWarpSpecializedPingpongEEENS5_IJNSA_ILi64EEENSA_ILi256EEENSA_ILi32EEEEEEaNS5_IJlSB_lEEEaSJ_NS4_8TiledMMAINS4_8MMA_AtomIJNS4_4SM904GMMA27MMA_64x256x32_S32S8S8_SS_TNEEEENS4_6LayoutISC_NS5_IJNSA_ILi0EEESR_SR_EEEEENS5_IJNS4_10UnderscoreESU_SU_EEEEENS4_13SM90_TMA_LOADENS4_14ComposedLayoutINS4_7SwizzleILi1ELi4ELi3EEENS4_18smem_ptr_flag_bitsILi8EEENSQ_INS5_IJNSA_ILi8EEESH_EEENS5_IJSH_SB_EEEEEEEvNS4_8identityESX_S17_vS18_EENS_8epilogue10collective6detail29Sm90TmaWarpSpecializedAdapterINS1B_15DefaultEpilogueIaSJ_SJ_NS1A_6thread17LinearCombinationIaLi1EiiLNS1F_9ScaleType4KindE0ELNS_15FloatRoundStyleE2EaEENS1_15EpilogueDefaultEEEEEvvEEEEvNT_6ParamsE --------------------------
	.section	.text._ZN7cutlass13device_kernelINS_4gemm6kernel13GemmUniversalIN4cute5tupleIJiiiiEEENS1_10collective13CollectiveMmaINS1_34MainloopSm90TmaGmmaWarpSpecializedILi3ENS5_IJNS4_1CILi1EEESB_SB_EEENS1_32KernelTmaWarpSpecializedPingpongEEENS5_IJNSA_ILi64EEENSA_ILi256EEENSA_ILi32EEEEEEaNS5_IJlSB_lEEEaSJ_NS4_8TiledMMAINS4_8MMA_AtomIJNS4_4SM904GMMA27MMA_64x256x32_S32S8S8_SS_TNEEEENS4_6LayoutISC_NS5_IJNSA_ILi0EEESR_SR_EEEEENS5_IJNS4_10UnderscoreESU_SU_EEEEENS4_13SM90_TMA_LOADENS4_14ComposedLayoutINS4_7SwizzleILi1ELi4ELi3EEENS4_18smem_ptr_flag_bitsILi8EEENSQ_INS5_IJNSA_ILi8EEESH_EEENS5_IJSH_SB_EEEEEEEvNS4_8identityESX_S17_vS18_EENS_8epilogue10collective6detail29Sm90TmaWarpSpecializedAdapterINS1B_15DefaultEpilogueIaSJ_SJ_NS1A_6thread17LinearCombinationIaLi1EiiLNS1F_9ScaleType4KindE0ELNS_15FloatRoundStyleE2EaEENS1_15EpilogueDefaultEEEEEvvEEEEvNT_6ParamsE,"ax",@progbits
	.align	128
.text._ZN7cutlass13device_kernelINS_4gemm6kernel13GemmUniversalIN4cute5tupleIJiiiiEEENS1_10collective13CollectiveMmaINS1_34MainloopSm90TmaGmmaWarpSpecializedILi3ENS5_IJNS4_1CILi1EEESB_SB_EEENS1_32KernelTmaWarpSpecializedPingpongEEENS5_IJNSA_ILi64EEENSA_ILi256EEENSA_ILi32EEEEEEaNS5_IJlSB_lEEEaSJ_NS4_8TiledMMAINS4_8MMA_AtomIJNS4_4SM904GMMA27MMA_64x256x32_S32S8S8_SS_TNEEEENS4_6LayoutISC_NS5_IJNSA_ILi0EEESR_SR_EEEEENS5_IJNS4_10UnderscoreESU_SU_EEEEENS4_13SM90_TMA_LOADENS4_14ComposedLayoutINS4_7SwizzleILi1ELi4ELi3EEENS4_18smem_ptr_flag_bitsILi8EEENSQ_INS5_IJNSA_ILi8EEESH_EEENS5_IJSH_SB_EEEEEEEvNS4_8identityESX_S17_vS18_EENS_8epilogue10collective6detail29Sm90TmaWarpSpecializedAdapterINS1B_15DefaultEpilogueIaSJ_SJ_NS1A_6thread17LinearCombinationIaLi1EiiLNS1F_9ScaleType4KindE0ELNS_15FloatRoundStyleE2EaEENS1_15EpilogueDefaultEEEEEvvEEEEvNT_6ParamsE:
        .type           _ZN7cutlass13device_kernelINS_4gemm6kernel13GemmUniversalIN4cute5tupleIJiiiiEEENS1_10collective13CollectiveMmaINS1_34MainloopSm90TmaGmmaWarpSpecializedILi3ENS5_IJNS4_1CILi1EEESB_SB_EEENS1_32KernelTmaWarpSpecializedPingpongEEENS5_IJNSA_ILi64EEENSA_ILi256EEENSA_ILi32EEEEEEaNS5_IJlSB_lEEEaSJ_NS4_8TiledMMAINS4_8MMA_AtomIJNS4_4SM904GMMA27MMA_64x256x32_S32S8S8_SS_TNEEEENS4_6LayoutISC_NS5_IJNSA_ILi0EEESR_SR_EEEEENS5_IJNS4_10UnderscoreESU_SU_EEEEENS4_13SM90_TMA_LOADENS4_14ComposedLayoutINS4_7SwizzleILi1ELi4ELi3EEENS4_18smem_ptr_flag_bitsILi8EEENSQ_INS5_IJNSA_ILi8EEESH_EEENS5_IJSH_SB_EEEEEEEvNS4_8identityESX_S17_vS18_EENS_8epilogue10collective6detail29Sm90TmaWarpSpecializedAdapterINS1B_15DefaultEpilogueIaSJ_SJ_NS1A_6thread17LinearCombinationIaLi1EiiLNS1F_9ScaleType4KindE0ELNS_15FloatRoundStyleE2EaEENS1_15EpilogueDefaultEEEEEvvEEEEvNT_6ParamsE,@function
        .size           _ZN7cutlass13device_kernelINS_4gemm6kernel13GemmUniversalIN4cute5tupleIJiiiiEEENS1_10collective13CollectiveMmaINS1_34MainloopSm90TmaGmmaWarpSpecializedILi3ENS5_IJNS4_1CILi1EEESB_SB_EEENS1_32KernelTmaWarpSpecializedPingpongEEENS5_IJNSA_ILi64EEENSA_ILi256EEENSA_ILi32EEEEEEaNS5_IJlSB_lEEEaSJ_NS4_8TiledMMAINS4_8MMA_AtomIJNS4_4SM904GMMA27MMA_64x256x32_S32S8S8_SS_TNEEEENS4_6LayoutISC_NS5_IJNSA_ILi0EEESR_SR_EEEEENS5_IJNS4_10UnderscoreESU_SU_EEEEENS4_13SM90_TMA_LOADENS4_14ComposedLayoutINS4_7SwizzleILi1ELi4ELi3EEENS4_18smem_ptr_flag_bitsILi8EEENSQ_INS5_IJNSA_ILi8EEESH_EEENS5_IJSH_SB_EEEEEEEvNS4_8identityESX_S17_vS18_EENS_8epilogue10collective6detail29Sm90TmaWarpSpecializedAdapterINS1B_15DefaultEpilogueIaSJ_SJ_NS1A_6thread17LinearCombinationIaLi1EiiLNS1F_9ScaleType4KindE0ELNS_15FloatRoundStyleE2EaEENS1_15EpilogueDefaultEEEEEvvEEEEvNT_6ParamsE,(.L_x_327 - _ZN7cutlass13device_kernelINS_4gemm6kernel13GemmUniversalIN4cute5tupleIJiiiiEEENS1_10collective13CollectiveMmaINS1_34MainloopSm90TmaGmmaWarpSpecializedILi3ENS5_IJNS4_1CILi1EEESB_SB_EEENS1_32KernelTmaWarpSpecializedPingpongEEENS5_IJNSA_ILi64EEENSA_ILi256EEENSA_ILi32EEEEEEaNS5_IJlSB_lEEEaSJ_NS4_8TiledMMAINS4_8MMA_AtomIJNS4_4SM904GMMA27MMA_64x256x32_S32S8S8_SS_TNEEEENS4_6LayoutISC_NS5_IJNSA_ILi0EEESR_SR_EEEEENS5_IJNS4_10UnderscoreESU_SU_EEEEENS4_13SM90_TMA_LOADENS4_14ComposedLayoutINS4_7SwizzleILi1ELi4ELi3EEENS4_18smem_ptr_flag_bitsILi8EEENSQ_INS5_IJNSA_ILi8EEESH_EEENS5_IJSH_SB_EEEEEEEvNS4_8identityESX_S17_vS18_EENS_8epilogue10collective6detail29Sm90TmaWarpSpecializedAdapterINS1B_15DefaultEpilogueIaSJ_SJ_NS1A_6thread17LinearCombinationIaLi1EiiLNS1F_9ScaleType4KindE0ELNS_15FloatRoundStyleE2EaEENS1_15EpilogueDefaultEEEEEvvEEEEvNT_6ParamsE)
        .other          _ZN7cutlass13device_kernelINS_4gemm6kernel13GemmUniversalIN4cute5tupleIJiiiiEEENS1_10collective13CollectiveMmaINS1_34MainloopSm90TmaGmmaWarpSpecializedILi3ENS5_IJNS4_1CILi1EEESB_SB_EEENS1_32KernelTmaWarpSpecializedPingpongEEENS5_IJNSA_ILi64EEENSA_ILi256EEENSA_ILi32EEEEEEaNS5_IJlSB_lEEEaSJ_NS4_8TiledMMAINS4_8MMA_AtomIJNS4_4SM904GMMA27MMA_64x256x32_S32S8S8_SS_TNEEEENS4_6LayoutISC_NS5_IJNSA_ILi0EEESR_SR_EEEEENS5_IJNS4_10UnderscoreESU_SU_EEEEENS4_13SM90_TMA_LOADENS4_14ComposedLayoutINS4_7SwizzleILi1ELi4ELi3EEENS4_18smem_ptr_flag_bitsILi8EEENSQ_INS5_IJNSA_ILi8EEESH_EEENS5_IJSH_SB_EEEEEEEvNS4_8identityESX_S17_vS18_EENS_8epilogue10collective6detail29Sm90TmaWarpSpecializedAdapterINS1B_15DefaultEpilogueIaSJ_SJ_NS1A_6thread17LinearCombinationIaLi1EiiLNS1F_9ScaleType4KindE0ELNS_15FloatRoundStyleE2EaEENS1_15EpilogueDefaultEEEEEvvEEEEvNT_6ParamsE,@"STO_CUDA_ENTRY STV_DEFAULT"
_ZN7cutlass13device_kernelINS_4gemm6kernel13GemmUniversalIN4cute5tupleIJiiiiEEENS1_10collective13CollectiveMmaINS1_34MainloopSm90TmaGmmaWarpSpecializedILi3ENS5_IJNS4_1CILi1EEESB_SB_EEENS1_32KernelTmaWarpSpecializedPingpongEEENS5_IJNSA_ILi64EEENSA_ILi256EEENSA_ILi32EEEEEEaNS5_IJlSB_lEEEaSJ_NS4_8TiledMMAINS4_8MMA_AtomIJNS4_4SM904GMMA27MMA_64x256x32_S32S8S8_SS_TNEEEENS4_6LayoutISC_NS5_IJNSA_ILi0EEESR_SR_EEEEENS5_IJNS4_10UnderscoreESU_SU_EEEEENS4_13SM90_TMA_LOADENS4_14ComposedLayoutINS4_7SwizzleILi1ELi4ELi3EEENS4_18smem_ptr_flag_bitsILi8EEENSQ_INS5_IJNSA_ILi8EEESH_EEENS5_IJSH_SB_EEEEEEEvNS4_8identityESX_S17_vS18_EENS_8epilogue10collective6detail29Sm90TmaWarpSpecializedAdapterINS1B_15DefaultEpilogueIaSJ_SJ_NS1A_6thread17LinearCombinationIaLi1EiiLNS1F_9ScaleType4KindE0ELNS_15FloatRoundStyleE2EaEENS1_15EpilogueDefaultEEEEEvvEEEEvNT_6ParamsE:
[----:B------:R-:W0:Y:S02]  /*0000*/  LDC R1, c[0x0][0x28] ;  /* 0x00000a00ff017b82 */ /* 0x000e240000000800 */
[----:B0-----:R-:W-:Y:S01]  /*0010*/  VIADD R1, R1, 0xfffffff8 ;  /* 0xfffffff801017836 */ /* 0x001fe20000000000 */
[----:B------:R-:W0:Y:S01]  /*0020*/  S2R R4, SR_TID.X ;  /* 0x0000000000047919 */ /* 0x000e220000002100 */
[----:B------:R-:W-:Y:S01]  /*0030*/  ELECT P0, URZ, PT ;  /* 0x00000000003f782f */ /* 0x000fe20003800000 */
[----:B------:R-:W-:Y:S01]  /*0040*/  BSSY B0, `(.L_x_0) ;  /* 0x000000f000007945 */ /* 0x000fe20003800000 */
[--C-:B0-----:R-:W-:Y:S02]  /*0050*/  SHF.R.U32.HI R0, RZ, 0x5, R4.reuse ;  /* 0x00000005ff007819 */ /* 0x101fe40000011604 */
[----:B------:R-:W-:-:S03]  /*0060*/  SHF.R.U32.HI R5, RZ, 0x7, R4 ;  /* 0x00000007ff057819 */ /* 0x000fc60000011604 */
[----:B------:R-:W0:Y:S04]  /*0070*/  SHFL.IDX PT, R2, R0, RZ, 0x1f ;  /* 0x00001fff00027589 */ /* 0x000e2800000e0000 */
[----:B------:R1:W2:Y:S01]  /*0080*/  SHFL.IDX PT, R8, R5, RZ, 0x1f ;  /* 0x00001fff05087589 */ /* 0x0002a200000e0000 */
[----:B0-----:R-:W-:-:S13]  /*0090*/  ISETP.NE.OR P0, PT, R2, RZ, !P0 ;  /* 0x000000ff0200720c */ /* 0x001fda0004705670 */
[----:B-12---:R-:W-:Y:S05]  /*00a0*/  @P0 BRA `(.L_x_1) ;  /* 0x0000000000200947 */ /* 0x006fea0003800000 */
[----:B------:R-:W-:Y:S02]  /*00b0*/  ULDC.64 UR4, c[0x0][0x198] ;  /* 0x0000660000047ab9 */ /* 0x000fe40000000a00 */
[----:B------:R-:W-:Y:S02]  /*00c0*/  UIADD3 UR6, UP0, UR4, 0xf0, URZ ;  /* 0x000000f004067890 */ /* 0x000fe4000ff1e03f */
[----:B------:R-:W-:Y:S02]  /*00d0*/  UIADD3 UR4, UP1, UR4, 0x1f0, URZ ;  /* 0x000001f004047890 */ /* 0x000fe4000ff3e03f */
[----:B------:R-:W-:Y:S02]  /*00e0*/  UIADD3.X UR7, URZ, UR5, URZ, UP0, !UPT ;  /* 0x000000053f077290 */ /* 0x000fe400087fe43f */
[----:B------:R-:W-:-:S07]  /*00f0*/  UIADD3.X UR5, URZ, UR5, URZ, UP1, !UPT ;  /* 0x000000053f057290 */ /* 0x000fce0008ffe43f */
[----:B------:R0:W-:Y:S02]  /*0100*/  UTMACCTL.PF [UR6] ;  /* 0x00000000060079b9 */ /* 0x0001e40008040000 */
[----:B------:R0:W-:Y:S02]  /*0110*/  UTMACCTL.PF [UR4] ;  /* 0x00000000040079b9 */ /* 0x0001e40008040000 */
[----:B0-----:R-:W-:Y:S01]  /*0120*/  NOP ;  /* 0x0000000000007918 */ /* 0x001fe20000000000 */
.L_x_1:
[----:B------:R-:W-:Y:S05]  /*0130*/  BSYNC B0 ;  /* 0x0000000000007941 */ /* 0x000fea0003800000 */
.L_x_0:
[----:B------:R-:W0:Y:S02]  /*0140*/  SHFL.IDX PT, R3, R0, RZ, 0x1f ;  /* 0x00001fff00037589 */ /* 0x000e2400000e0000 */
[----:B0-----:R-:W-:-:S13]  /*0150*/  ISETP.NE.AND P0, PT, R3, RZ, PT ;  /* 0x000000ff0300720c */ /* 0x001fda0003f05270 */
[----:B------:R-:W-:Y:S05]  /*0160*/  @P0 BRA `(.L_x_2) ;  /* 0x0000000000500947 */ /* 0x000fea0003800000 */
[----:B------:R-:W0:Y:S01]  /*0170*/  S2UR UR8, SR_CgaCtaId ;  /* 0x00000000000879c3 */ /* 0x000e220000008800 */
[----:B------:R-:W-:Y:S01]  /*0180*/  UMOV UR4, 0x400 ;  /* 0x0000040000047882 */ /* 0x000fe20000000000 */
[----:B------:R-:W-:Y:S01]  /*0190*/  UMOV UR5, 0x1 ;  /* 0x0000000100057882 */ /* 0x000fe20000000000 */
[----:B------:R-:W-:Y:S01]  /*01a0*/  UMOV UR6, 0x80 ;  /* 0x0000008000067882 */ /* 0x000fe20000000000 */
[----:B------:R-:W-:Y:S01]  /*01b0*/  ELECT P0, URZ, PT ;  /* 0x00000000003f782f */ /* 0x000fe20003800000 */
[----:B------:R-:W-:-:S04]  /*01c0*/  UIADD3 UR6, -UR6, 0x100000, URZ ;  /* 0x0010000006067890 */ /* 0x000fc8000fffe13f */
[----:B------:R-:W-:Y:S02]  /*01d0*/  USHF.L.U32 UR7, UR6, 0xb, URZ ;  /* 0x0000000b06077899 */ /* 0x000fe4000800063f */
[----:B------:R-:W-:Y:S02]  /*01e0*/  USHF.L.U32 UR6, UR6, 0x1, URZ ;  /* 0x0000000106067899 */ /* 0x000fe4000800063f */
[----:B0-----:R-:W-:Y:S02]  /*01f0*/  ULEA UR8, UR8, UR4, 0x18 ;  /* 0x0000000408087291 */ /* 0x001fe4000f8ec03f */
[----:B------:R-:W-:-:S04]  /*0200*/  UIADD3 UR4, -UR5, 0x100000, URZ ;  /* 0x0010000005047890 */ /* 0x000fc8000fffe13f */
[----:B------:R-:W-:Y:S02]  /*0210*/  USHF.L.U32 UR5, UR4, 0xb, URZ ;  /* 0x0000000b04057899 */ /* 0x000fe4000800063f */
[----:B------:R-:W-:Y:S01]  /*0220*/  USHF.L.U32 UR4, UR4, 0x1, URZ ;  /* 0x0000000104047899 */ /* 0x000fe2000800063f */
[----:B------:R-:W0:Y:S11]  /*0230*/  FENCE.VIEW.ASYNC.S ;  /* 0x00000000000073c6 */ /* 0x000e360000000000 */
[----:B0-----:R0:W1:Y:S01]  /*0240*/  SYNCS.EXCH.64 URZ, [UR8], UR4 ;  /* 0x00000004083f75b2 */ /* 0x0010620008000100 */
[----:B------:R0:W2:Y:S01]  /*0250*/  SYNCS.EXCH.64 URZ, [UR8+0x18], UR6 ;  /* 0x00001806083f75b2 */ /* 0x0000a20008000100 */
[----:B------:R0:W3:Y:S01]  /*0260*/  SYNCS.EXCH.64 URZ, [UR8+0x8], UR4 ;  /* 0x00000804083f75b2 */ /* 0x0000e20008000100 */
[----:B------:R0:W4:Y:S01]  /*0270*/  SYNCS.EXCH.64 URZ, [UR8+0x20], UR6 ;  /* 0x00002006083f75b2 */ /* 0x0001220008000100 */
[----:B------:R0:W0:Y:S01]  /*0280*/  SYNCS.EXCH.64 URZ, [UR8+0x10], UR4 ;  /* 0x00001004083f75b2 */ /* 0x0000220008000100 */
[----:B------:R0:W0:Y:S01]  /*0290*/  SYNCS.EXCH.64 URZ, [UR8+0x28], UR6 ;  /* 0x00002806083f75b2 */ /* 0x0000220008000100 */
[----:B------:R-:W-:Y:S01]  /*02a0*/  NOP ;  /* 0x0000000000007918 */ /* 0x000fe20000000000 */
.L_x_2:
[----:B------:R-:W5:Y:S01]  /*02b0*/  SHFL.IDX PT, R6, R0, RZ, 0x1f ;  /* 0x00001fff00067589 */ /* 0x000f6200000e0000 */
[----:B------:R-:W-:Y:S01]  /*02c0*/  ELECT P0, URZ, PT ;  /* 0x00000000003f782f */ /* 0x000fe20003800000 */
[----:B------:R-:W-:Y:S01]  /*02d0*/  NOP ;  /* 0x0000000000007918 */ /* 0x000fe20000000000 */
[----:B------:R-:W-:Y:S01]  /*02e0*/  ELECT P1, URZ, PT ;  /* 0x00000000003f782f */ /* 0x000fe20003820000 */
[----:B------:R-:W1:Y:S01]  /*02f0*/  SHFL.IDX PT, R3, R0, RZ, 0x1f ;  /* 0x00001fff00037589 */ /* 0x000e6200000e0000 */
[----:B0-----:R-:W-:Y:S01]  /*0300*/  UMOV UR4, 0x20 ;  /* 0x0000002000047882 */ /* 0x001fe20000000000 */
[----:B------:R-:W-:Y:S01]  /*0310*/  UMOV UR11, 0x80 ;  /* 0x00000080000b7882 */ /* 0x000fe20000000000 */
[----:B------:R-:W-:Y:S01]  /*0320*/  NOP ;  /* 0x0000000000007918 */ /* 0x000fe20000000000 */
[C---:B------:R-:W-:Y:S01]  /*0330*/  VIADD R33, R8.reuse, 0xffffffff ;  /* 0xffffffff08217836 */ /* 0x040fe20000000000 */
[----:B------:R-:W0:Y:S01]  /*0340*/  SHFL.IDX PT, R5, R5, RZ, 0x1f ;  /* 0x00001fff05057589 */ /* 0x000e2200000e0000 */
[----:B------:R-:W-:Y:S01]  /*0350*/  ULDC.64 UR36, c[0x0][0x208] ;  /* 0x0000820000247ab9 */ /* 0x000fe20000000a00 */
[----:B------:R-:W-:-:S02]  /*0360*/  ISETP.NE.AND P2, PT, R8, RZ, PT ;  /* 0x000000ff0800720c */ /* 0x000fc40003f45270 */
[----:B------:R-:W-:Y:S02]  /*0370*/  ISETP.GE.U32.AND P3, PT, R33, 0x2, PT ;  /* 0x000000022100780c */ /* 0x000fe40003f66070 */
[----:B-----5:R-:W-:Y:S02]  /*0380*/  ISETP.NE.OR P0, PT, R6, RZ, !P0 ;  /* 0x000000ff0600720c */ /* 0x020fe40004705670 */
[----:B-1----:R-:W-:Y:S02]  /*0390*/  ISETP.NE.OR P1, PT, R3, RZ, !P1 ;  /* 0x000000ff0300720c */ /* 0x002fe40004f25670 */
[----:B------:R-:W-:-:S04]  /*03a0*/  SHF.R.S32.HI R3, RZ, 0x1f, R2 ;  /* 0x0000001fff037819 */ /* 0x000fc80000011402 */
[----:B------:R-:W-:-:S05]  /*03b0*/  LEA.HI R3, R3, R2, RZ, 0x2 ;  /* 0x0000000203037211 */ /* 0x000fca00078f10ff */
[----:B------:R-:W-:Y:S01]  /*03c0*/  VOTEU.ALL UP0, P0 ;  /* 0x00000000003f7886 */ /* 0x000fe20000000000 */
[----:B------:R-:W-:Y:S01]  /*03d0*/  LOP3.LUT R3, R3, 0xfffffffc, RZ, 0xc0, !PT ;  /* 0xfffffffc03037812 */ /* 0x000fe200078ec0ff */
[----:B------:R-:W-:-:S03]  /*03e0*/  VOTEU.ALL UP1, P1 ;  /* 0x00000000003f7886 */ /* 0x000fc60000820000 */
[----:B------:R-:W1:Y:S01]  /*03f0*/  @!UP0 S2UR UR7, SR_CgaCtaId ;  /* 0x00000000000789c3 */ /* 0x000e620000008800 */
[----:B------:R-:W-:Y:S01]  /*0400*/  @!UP0 UMOV UR6, 0x400 ;  /* 0x0000040000068882 */ /* 0x000fe20000000000 */
[----:B------:R-:W-:-:S04]  /*0410*/  @!UP0 UIADD3 UR4, -UR4, 0x100000, URZ ;  /* 0x0010000004048890 */ /* 0x000fc8000fffe13f */
[----:B------:R-:W-:Y:S02]  /*0420*/  @!UP0 USHF.L.U32 UR5, UR4, 0xb, URZ ;  /* 0x0000000b04058899 */ /* 0x000fe4000800063f */
[----:B------:R-:W-:Y:S01]  /*0430*/  @!UP0 USHF.L.U32 UR4, UR4, 0x1, URZ ;  /* 0x0000000104048899 */ /* 0x000fe2000800063f */
[----:B------:R-:W-:Y:S01]  /*0440*/  IMAD.IADD R0, R2, 0x1, -R3 ;  /* 0x0000000102007824 */ /* 0x000fe200078e0a03 */
[----:B------:R-:W-:Y:S01]  /*0450*/  @!UP1 UMOV UR9, 0x400 ;  /* 0x0000040000099882 */ /* 0x000fe20000000000 */
[----:B------:R-:W-:Y:S01]  /*0460*/  VOTEU.ALL UP2, P1 ;  /* 0x00000000003f7886 */ /* 0x000fe20000840000 */
[----:B------:R-:W-:Y:S01]  /*0470*/  VOTEU.ALL UP3, P1 ;  /* 0x00000000003f7886 */ /* 0x000fe20000860000 */
[----:B------:R-:W-:Y:S01]  /*0480*/  VOTEU.ALL UP4, P1 ;  /* 0x00000000003f7886 */ /* 0x000fe20000880000 */
[----:B------:R-:W5:Y:S01]  /*0490*/  @!UP1 S2UR UR10, SR_CgaCtaId ;  /* 0x00000000000a99c3 */ /* 0x000f620000008800 */
[----:B------:R-:W-:Y:S01]  /*04a0*/  VOTEU.ALL UP5, P1 ;  /* 0x00000000003f7886 */ /* 0x000fe200008a0000 */
[----:B------:R-:W-:-:S04]  /*04b0*/  SHF.R.S32.HI R3, RZ, 0x1f, R4 ;  /* 0x0000001fff037819 */ /* 0x000fc80000011404 */
[----:B------:R-:W-:-:S04]  /*04c0*/  LEA.HI R3, R3, R4, RZ, 0x7 ;  /* 0x0000000403037211 */ /* 0x000fc800078f38ff */
[----:B------:R-:W-:-:S05]  /*04d0*/  LOP3.LUT R3, R3, 0xffffff80, RZ, 0xc0, !PT ;  /* 0xffffff8003037812 */ /* 0x000fca00078ec0ff */
[----:B------:R-:W-:Y:S01]  /*04e0*/  IMAD.IADD R3, R4, 0x1, -R3 ;  /* 0x0000000104037824 */ /* 0x000fe200078e0a03 */
[----:B-1----:R-:W-:Y:S02]  /*04f0*/  @!UP0 ULEA UR8, UR7, UR6, 0x18 ;  /* 0x0000000607088291 */ /* 0x002fe4000f8ec03f */
[----:B------:R-:W-:-:S04]  /*0500*/  @!UP1 UIADD3 UR6, -UR11, 0x100000, URZ ;  /* 0x001000000b069890 */ /* 0x000fc8000fffe13f */
[----:B------:R-:W-:Y:S02]  /*0510*/  @!UP1 USHF.L.U32 UR7, UR6, 0xb, URZ ;  /* 0x0000000b06079899 */ /* 0x000fe4000800063f */
[----:B------:R-:W-:Y:S01]  /*0520*/  @!UP1 USHF.L.U32 UR6, UR6, 0x1, URZ ;  /* 0x0000000106069899 */ /* 0x000fe2000800063f */
[----:B------:R-:W-:Y:S01]  /*0530*/  VOTEU.ALL UP0, P0 ;  /* 0x00000000003f7886 */ /* 0x000fe20000000000 */
[----:B-----5:R-:W-:Y:S01]  /*0540*/  @!UP1 ULEA UR9, UR10, UR9, 0x18 ;  /* 0x000000090a099291 */ /* 0x020fe2000f8ec03f */
[----:B------:R-:W-:Y:S02]  /*0550*/  VOTEU.ALL UP1, P0 ;  /* 0x00000000003f7886 */ /* 0x000fe40000020000 */
[----:B------:R-:W-:Y:S01]  /*0560*/  ULDC.64 UR10, c[0x0][0x598] ;  /* 0x00016600000a7ab9 */ /* 0x000fe20000000a00 */
[----:B------:R-:W-:Y:S01]  /*0570*/  ISETP.NE.AND P0, PT, R0, 0x3, PT ;  /* 0x000000030000780c */ /* 0x000fe20003f05270 */
[----:B------:R-:W1:Y:S02]  /*0580*/  FENCE.VIEW.ASYNC.S ;  /* 0x00000000000073c6 */ /* 0x000e640000000000 */
[----:B-1----:R1:W2:Y:S01]  /*0590*/  @!UP0 SYNCS.EXCH.64 URZ, [UR8+0x60], UR4 ;  /* 0x00006004083f85b2 */ /* 0x0022a20008000100 */
[----:B------:R-:W-:-:S02]  /*05a0*/  ISETP.NE.U32.AND P1, PT, RZ, UR10, PT ;  /* 0x0000000aff007c0c */ /* 0x000fc4000bf25070 */
[----:B------:R-:W-:Y:S02]  /*05b0*/  ISETP.EQ.OR P0, PT, R0, RZ, !P0 ;  /* 0x000000ff0000720c */ /* 0x000fe40004702670 */
[----:B------:R-:W-:Y:S02]  /*05c0*/  ISETP.NE.AND.EX P1, PT, RZ, UR11, PT, P1 ;  /* 0x0000000bff007c0c */ /* 0x000fe4000bf25310 */
[----:B------:R-:W-:-:S04]  /*05d0*/  ISETP.EQ.AND P0, PT, R8, RZ, P0 ;  /* 0x000000ff0800720c */ /* 0x000fc80000702270 */
[----:B------:R-:W-:-:S04]  /*05e0*/  SEL R16, RZ, 0x1, !P0 ;  /* 0x00000001ff107807 */ /* 0x000fc80004000000 */
[----:B------:R-:W-:Y:S01]  /*05f0*/  SEL R16, R16, 0x2, P3 ;  /* 0x0000000210107807 */ /* 0x000fe20001800000 */
[----:B------:R1:W2:Y:S01]  /*0600*/  @!UP1 SYNCS.EXCH.64 URZ, [UR8+0x68], UR4 ;  /* 0x00006804083f95b2 */ /* 0x0002a20008000100 */
[----:B------:R-:W-:Y:S01]  /*0610*/  NOP ;  /* 0x0000000000007918 */ /* 0x000fe20000000000 */
[----:B------:R1:W2:Y:S01]  /*0620*/  @!UP2 SYNCS.EXCH.64 URZ, [UR9+0x40], UR6 ;  /* 0x00004006093fa5b2 */ /* 0x0002a20008000100 */
[----:B------:R1:W2:Y:S01]  /*0630*/  @!UP3 SYNCS.EXCH.64 URZ, [UR9+0x48], UR6 ;  /* 0x00004806093fb5b2 */ /* 0x0002a20008000100 */
[----:B------:R1:W2:Y:S01]  /*0640*/  @!UP4 SYNCS.EXCH.64 URZ, [UR9+0x50], UR6 ;  /* 0x00005006093fc5b2 */ /* 0x0002a20008000100 */
[----:B------:R1:W2:Y:S01]  /*0650*/  @!UP5 SYNCS.EXCH.64 URZ, [UR9+0x58], UR6 ;  /* 0x00005806093fd5b2 */ /* 0x0002a20008000100 */
[----:B------:R-:W-:Y:S01]  /*0660*/  NOP ;  /* 0x0000000000007918 */ /* 0x000fe20000000000 */
[----:B--234-:R-:W-:Y:S06]  /*0670*/  BAR.SYNC.DEFER_BLOCKING 0x0 ;  /* 0x0000000000007b1d */ /* 0x01cfec0000010000 */
[----:B01----:R-:W-:Y:S05]  /*0680*/  @!P1 BRA `(.L_x_3) ;  /* 0x00000000001c9947 */ /* 0x003fea0003800000 */
[----:B------:R-:W0:Y:S02]  /*0690*/  LDC.64 R6, c[0x0][0x598] ;  /* 0x00016600ff067b82 */ /* 0x000e240000000a00 */
[----:B0-----:R-:W2:Y:S02]  /*06a0*/  LDG.E.64 R6, desc[UR36][R6.64] ;  /* 0x0000002406067981 */ /* 0x001ea4000c1e1b00 */
[----:B--2---:R-:W-:-:S04]  /*06b0*/  ISETP.NE.U32.AND P0, PT, R6, RZ, PT ;  /* 0x000000ff0600720c */ /* 0x004fc80003f05070 */
[----:B------:R-:W-:-:S13]  /*06c0*/  ISETP.NE.AND.EX P0, PT, R7, RZ, PT, P0 ;  /* 0x000000ff0700720c */ /* 0x000fda0003f05300 */
[----:B------:R-:W-:Y:S05]  /*06d0*/  @!P0 BRA `(.L_x_3) ;  /* 0x0000000000088947 */ /* 0x000fea0003800000 */
[----:B------:R1:W5:Y:S01]  /*06e0*/  LD.E R153, desc[UR36][R6.64] ;  /* 0x0000002406997980 */ /* 0x000362000c101900 */
[----:B------:R-:W-:Y:S05]  /*06f0*/  BRA `(.L_x_4) ;  /* 0x0000000000247947 */ /* 0x000fea0003800000 */
.L_x_3:
[----:B------:R-:W-:Y:S02]  /*0700*/  ULDC.64 UR4, c[0x0][0x588] ;  /* 0x0001620000047ab9 */ /* 0x000fe40000000a00 */
[----:B------:R-:W-:-:S04]  /*0710*/  ISETP.NE.U32.AND P0, PT, RZ, UR4, PT ;  /* 0x00000004ff007c0c */ /* 0x000fc8000bf05070 */
[----:B------:R-:W-:-:S13]  /*0720*/  ISETP.NE.AND.EX P0, PT, RZ, UR5, PT, P0 ;  /* 0x00000005ff007c0c */ /* 0x000fda000bf05300 */
[----:B------:R-:W-:Y:S05]  /*0730*/  @!P0 BRA `(.L_x_5) ;  /* 0x00000000000c8947 */ /* 0x000fea0003800000 */
[----:B------:R-:W0:Y:S02]  /*0740*/  LDC.64 R6, c[0x0][0x588] ;  /* 0x00016200ff067b82 */ /* 0x000e240000000a00 */
[----:B0-----:R0:W5:Y:S01]  /*0750*/  LDG.E R153, desc[UR36][R6.64] ;  /* 0x0000002406997981 */ /* 0x001162000c1e1900 */
[----:B------:R-:W-:Y:S05]  /*0760*/  BRA `(.L_x_4) ;  /* 0x0000000000087947 */ /* 0x000fea0003800000 */
.L_x_5:
[----:B------:R-:W-:Y:S02]  /*0770*/  ULDC UR4, c[0x0][0x580] ;  /* 0x0001600000047ab9 */ /* 0x000fe40000000800 */
[----:B------:R-:W-:-:S07]  /*0780*/  IMAD.U32 R153, RZ, RZ, UR4 ;  /* 0x00000004ff997e24 */ /* 0x000fce000f8e00ff */
.L_x_4:
[----:B------:R-:W-:Y:S02]  /*0790*/  ULDC.64 UR4, c[0x0][0x5a0] ;  /* 0x0001680000047ab9 */ /* 0x000fe40000000a00 */
[----:B------:R-:W-:-:S04]  /*07a0*/  ISETP.NE.U32.AND P0, PT, RZ, UR4, PT ;  /* 0x00000004ff007c0c */ /* 0x000fc8000bf05070 */
[----:B------:R-:W-:-:S13]  /*07b0*/  ISETP.NE.AND.EX P0, PT, RZ, UR5, PT, P0 ;  /* 0x00000005ff007c0c */ /* 0x000fda000bf05300 */
[----:B------:R-:W-:Y:S05]  /*07c0*/  @!P0 BRA `(.L_x_6) ;  /* 0x00000000001c8947 */ /* 0x000fea0003800000 */
[----:B01----:R-:W0:Y:S02]  /*07d0*/  LDC.64 R6, c[0x0][0x5a0] ;  /* 0x00016800ff067b82 */ /* 0x003e240000000a00 */
[----:B0-----:R-:W2:Y:S02]  /*07e0*/  LDG.E.64 R6, desc[UR36][R6.64] ;  /* 0x0000002406067981 */ /* 0x001ea4000c1e1b00 */
[----:B--2---:R-:W-:-:S04]  /*07f0*/  ISETP.NE.U32.AND P0, PT, R6, RZ, PT ;  /* 0x000000ff0600720c */ /* 0x004fc80003f05070 */
[----:B------:R-:W-:-:S13]  /*0800*/  ISETP.NE.AND.EX P0, PT, R7, RZ, PT, P0 ;  /* 0x000000ff0700720c */ /* 0x000fda0003f05300 */
[----:B------:R-:W-:Y:S05]  /*0810*/  @!P0 BRA `(.L_x_6) ;  /* 0x0000000000088947 */ /* 0x000fea0003800000 */
[----:B------:R3:W5:Y:S01]  /*0820*/  LD.E R152, desc[UR36][R6.64] ;  /* 0x0000002406987980 */ /* 0x000762000c101900 */
[----:B------:R-:W-:Y:S05]  /*0830*/  BRA `(.L_x_7) ;  /* 0x0000000000247947 */ /* 0x000fea0003800000 */
.L_x_6:
[----:B------:R-:W-:Y:S02]  /*0840*/  ULDC.64 UR4, c[0x0][0x590] ;  /* 0x0001640000047ab9 */ /* 0x000fe40000000a00 */
[----:B------:R-:W-:-:S04]  /*0850*/  ISETP.NE.U32.AND P0, PT, RZ, UR4, PT ;  /* 0x00000004ff007c0c */ /* 0x000fc8000bf05070 */
[----:B------:R-:W-:-:S13]  /*0860*/  ISETP.NE.AND.EX P0, PT, RZ, UR5, PT, P0 ;  /* 0x00000005ff007c0c */ /* 0x000fda000bf05300 */
[----:B------:R-:W-:Y:S05]  /*0870*/  @!P0 BRA `(.L_x_8) ;  /* 0x00000000000c8947 */ /* 0x000fea0003800000 */
[----:B01----:R-:W0:Y:S02]  /*0880*/  LDC.64 R6, c[0x0][0x590] ;  /* 0x00016400ff067b82 */ /* 0x003e240000000a00 */
[----:B0-----:R2:W5:Y:S01]  /*0890*/  LDG.E R152, desc[UR36][R6.64] ;  /* 0x0000002406987981 */ /* 0x001562000c1e1900 */
[----:B------:R-:W-:Y:S05]  /*08a0*/  BRA `(.L_x_7) ;  /* 0x0000000000087947 */ /* 0x000fea0003800000 */
.L_x_8:
[----:B------:R-:W-:Y:S02]  /*08b0*/  ULDC UR4, c[0x0][0x584] ;  /* 0x0001610000047ab9 */ /* 0x000fe40000000800 */
[----:B------:R-:W-:-:S07]  /*08c0*/  IMAD.U32 R152, RZ, RZ, UR4 ;  /* 0x00000004ff987e24 */ /* 0x000fce000f8e00ff */
.L_x_7:
[----:B------:R-:W4:Y:S01]  /*08d0*/  LDC R2, c[0x0][0x65c] ;  /* 0x00019700ff027b82 */ /* 0x000f220000000800 */
[----:B------:R-:W4:Y:S01]  /*08e0*/  S2R R14, SR_CTAID.Y ;  /* 0x00000000000e7919 */ /* 0x000f220000002600 */
[----:B------:R-:W-:Y:S01]  /*08f0*/  ULDC UR6, c[0x0][0x28c] ;  /* 0x0000a30000067ab9 */ /* 0x000fe20000000800 */
[----:B------:R-:W-:Y:S01]  /*0900*/  ISETP.NE.AND P0, PT, R8, 0x2, PT ;  /* 0x000000020800780c */ /* 0x000fe20003f05270 */
[----:B------:R-:W-:Y:S01]  /*0910*/  UIADD3 UR6, UR6, 0x1f, URZ ;  /* 0x0000001f06067890 */ /* 0x000fe2000fffe03f */
[----:B0123--:R-:W0:Y:S01]  /*0920*/  S2R R6, SR_CTAID.X ;  /* 0x0000000000067919 */ /* 0x00fe220000002500 */
[----:B------:R-:W-:Y:S01]  /*0930*/  IMAD.MOV.U32 R7, RZ, RZ, RZ ;  /* 0x000000ffff077224 */ /* 0x000fe200078e00ff */
[----:B------:R-:W-:Y:S01]  /*0940*/  UMOV UR39, URZ ;  /* 0x0000003f00277c82 */ /* 0x000fe20008000000 */
[----:B------:R-:W-:Y:S01]  /*0950*/  USHF.R.S32.HI UR7, URZ, 0x1f, UR6 ;  /* 0x0000001f3f077899 */ /* 0x000fe20008011406 */
[----:B------:R-:W-:Y:S01]  /*0960*/  UMOV UR38, URZ ;  /* 0x0000003f00267c82 */ /* 0x000fe20008000000 */
[----:B------:R-:W-:-:S02]  /*0970*/  ULDC.64 UR8, c[0x0][0x650] ;  /* 0x0001940000087ab9 */ /* 0x000fc40000000a00 */
[----:B------:R-:W-:-:S04]  /*0980*/  ULEA.HI UR7, UR7, UR6, URZ, 0x5 ;  /* 0x0000000607077291 */ /* 0x000fc8000f8f283f */
[----:B------:R-:W-:Y:S01]  /*0990*/  USHF.R.S32.HI UR40, URZ, 0x5, UR7 ;  /* 0x000000053f287899 */ /* 0x000fe20008011407 */
[----:B----4-:R-:W-:-:S13]  /*09a0*/  ISETP.NE.AND P1, PT, R2, 0x1, PT ;  /* 0x000000010200780c */ /* 0x010fda0003f25270 */
[----:B------:R-:W0:Y:S01]  /*09b0*/  @P1 LDC R19, c[0x0][0x10] ;  /* 0x00000400ff131b82 */ /* 0x000e220000000800 */
[----:B------:R-:W-:Y:S02]  /*09c0*/  @P1 IMAD.MOV.U32 R8, RZ, RZ, R14 ;  /* 0x000000ffff081224 */ /* 0x000fe400078e000e */
[----:B------:R-:W-:Y:S02]  /*09d0*/  @P1 IMAD.MOV.U32 R9, RZ, RZ, RZ ;  /* 0x000000ffff091224 */ /* 0x000fe400078e00ff */
[----:B------:R-:W-:-:S03]  /*09e0*/  @P1 IMAD.MOV.U32 R17, RZ, RZ, RZ ;  /* 0x000000ffff111224 */ /* 0x000fc600078e00ff */
[----:B------:R-:W1:Y:S01]  /*09f0*/  @!P1 LDC R11, c[0x0][0xc] ;  /* 0x00000300ff0b9b82 */ /* 0x000e620000000800 */
[----:B------:R-:W-:Y:S01]  /*0a00*/  ULDC UR4, c[0x0][0xc] ;  /* 0x0000030000047ab9 */ /* 0x000fe20000000800 */
[----:B------:R-:W-:Y:S02]  /*0a10*/  ULDC UR5, c[0x0][0x10] ;  /* 0x0000040000057ab9 */ /* 0x000fe40000000800 */
[----:B------:R-:W-:-:S04]  /*0a20*/  UIMAD.WIDE.U32 UR4, UR4, UR5, URZ ;  /* 0x00000005040472a5 */ /* 0x000fc8000f8e003f */
[----:B------:R-:W2:Y:S01]  /*0a30*/  LDC R2, c[0x0][0x14] ;  /* 0x00000500ff027b82 */ /* 0x000ea20000000800 */
[----:B0-----:R-:W-:-:S04]  /*0a40*/  @P1 IMAD.WIDE.U32 R18, R6, R19, R8 ;  /* 0x0000001306121225 */ /* 0x001fc800078e0008 */
[----:B------:R-:W-:Y:S02]  /*0a50*/  @P1 IMAD.IADD R17, R19, 0x1, R17 ;  /* 0x0000000113111824 */ /* 0x000fe400078e0211 */
[----:B-1----:R-:W-:-:S04]  /*0a60*/  @!P1 IMAD.WIDE.U32 R8, R11, R14, R6 ;  /* 0x0000000e0b089225 */ /* 0x002fc800078e0006 */
[----:B------:R-:W-:Y:S02]  /*0a70*/  @!P1 IMAD.MOV.U32 R18, RZ, RZ, R8 ;  /* 0x000000ffff129224 */ /* 0x000fe400078e0008 */
[----:B------:R-:W-:Y:S02]  /*0a80*/  @!P1 IMAD.MOV.U32 R17, RZ, RZ, R9 ;  /* 0x000000ffff119224 */ /* 0x000fe400078e0009 */
[----:B--2---:R-:W-:-:S04]  /*0a90*/  IMAD.WIDE.U32 R12, R2, UR4, RZ ;  /* 0x00000004020c7c25 */ /* 0x004fc8000f8e00ff */
[----:B------:R-:W-:Y:S01]  /*0aa0*/  IMAD R23, R2, UR5, RZ ;  /* 0x0000000502177c24 */ /* 0x000fe2000f8e02ff */
[----:B------:R0:W-:Y:S03]  /*0ab0*/  STL.64 [R1], R12 ;  /* 0x0000000c01007387 */ /* 0x0001e60000100a00 */
[----:B------:R-:W-:Y:S01]  /*0ac0*/  IMAD.IADD R23, R13, 0x1, R23 ;  /* 0x000000010d177824 */ /* 0x000fe200078e0217 */
[----:B------:R-:W-:Y:S06]  /*0ad0*/  @P0 BRA `(.L_x_9) ;  /* 0x0000000000200947 */ /* 0x000fec0003800000 */
[----:B------:R-:W-:Y:S01]  /*0ae0*/  UISETP.GE.U32.AND UP0, UPT, UR40, 0x3, UPT ;  /* 0x000000032800788c */ /* 0x000fe2000bf06070 */
[----:B------:R-:W-:Y:S01]  /*0af0*/  IADD3 R18, P0, R18, R12, RZ ;  /* 0x0000000c12127210 */ /* 0x000fe20007f1e0ff */
[----:B------:R-:W-:Y:S01]  /*0b00*/  UIMAD.WIDE.U32 UR4, UR40, -0x55555555, URZ ;  /* 0xaaaaaaab280478a5 */ /* 0x000fe2000f8e003f */
[----:B------:R-:W-:-:S03]  /*0b10*/  UMOV UR38, URZ ;  /* 0x0000003f00267c82 */ /* 0x000fc60008000000 */
[----:B------:R-:W-:Y:S01]  /*0b20*/  USHF.R.U32.HI UR4, URZ, 0x1, UR5 ;  /* 0x000000013f047899 */ /* 0x000fe20008011605 */
[----:B------:R-:W-:-:S03]  /*0b30*/  IMAD.X R17, R23, 0x1, R17, P0 ;  /* 0x0000000117117824 */ /* 0x000fc600000e0611 */
[----:B------:R-:W-:Y:S02]  /*0b40*/  UIMAD UR39, UR4, -0x3, UR40 ;  /* 0xfffffffd042778a4 */ /* 0x000fe4000f8e0228 */
[----:B------:R-:W-:-:S12]  /*0b50*/  @UP0 ULOP3.LUT UR38, UR4, 0x1, URZ, 0xc0, !UPT ;  /* 0x0000000104260892 */ /* 0x000fd8000f8ec03f */
.L_x_9:
[----:B------:R-:W-:Y:S01]  /*0b60*/  ISETP.GE.U32.AND P0, PT, R18, UR8, PT ;  /* 0x0000000812007c0c */ /* 0x000fe2000bf06070 */
[----:B------:R-:W-:Y:S01]  /*0b70*/  IMAD.MOV.U32 R19, RZ, RZ, -0x1 ;  /* 0xffffffffff137424 */ /* 0x000fe200078e00ff */
[----:B------:R-:W-:Y:S01]  /*0b80*/  PRMT R8, RZ, 0x7610, R8 ;  /* 0x00007610ff087816 */ /* 0x000fe20000000008 */
[----:B------:R-:W-:Y:S01]  /*0b90*/  IMAD.MOV.U32 R22, RZ, RZ, -0x1 ;  /* 0xffffffffff167424 */ /* 0x000fe200078e00ff */
[----:B------:R-:W-:Y:S01]  /*0ba0*/  ISETP.GE.U32.AND.EX P0, PT, R17, UR9, PT, P0 ;  /* 0x0000000911007c0c */ /* 0x000fe2000bf06100 */
[----:B------:R-:W-:-:S12]  /*0bb0*/  IMAD.MOV.U32 R2, RZ, RZ, -0x1 ;  /* 0xffffffffff027424 */ /* 0x000fd800078e00ff */
[----:B------:R-:W-:Y:S05]  /*0bc0*/  @P0 BRA `(.L_x_10) ;  /* 0x00000004005c0947 */ /* 0x000fea0003800000 */
[----:B------:R-:W1:Y:S01]  /*0bd0*/  LDC.64 R20, c[0x0][0x628] ;  /* 0x00018a00ff147b82 */ /* 0x000e620000000a00 */
[----:B------:R-:W-:Y:S02]  /*0be0*/  IMAD.MOV.U32 R8, RZ, RZ, R18 ;  /* 0x000000ffff087224 */ /* 0x000fe400078e0012 */
[----:B------:R-:W-:-:S05]  /*0bf0*/  IMAD.MOV.U32 R9, RZ, RZ, R17 ;  /* 0x000000ffff097224 */ /* 0x000fca00078e0011 */
[----:B------:R-:W2:Y:S08]  /*0c00*/  LDC R2, c[0x0][0x630] ;  /* 0x00018c00ff027b82 */ /* 0x000eb00000000800 */
[----:B------:R-:W3:Y:S01]  /*0c10*/  LDC.64 R24, c[0x0][0x620] ;  /* 0x00018800ff187b82 */ /* 0x000ee20000000a00 */
[----:B-1----:R-:W-:-:S04]  /*0c20*/  ISETP.NE.U32.AND P0, PT, R20, RZ, PT ;  /* 0x000000ff1400720c */ /* 0x002fc80003f05070 */
[----:B------:R-:W-:-:S13]  /*0c30*/  ISETP.NE.AND.EX P0, PT, R21, RZ, PT, P0 ;  /* 0x000000ff1500720c */ /* 0x000fda0003f05300 */
[----:B--23--:R-:W-:Y:S05]  /*0c40*/  @!P0 BRA `(.L_x_11) ;  /* 0x0000000000288947 */ /* 0x00cfea0003800000 */
[----:B0-----:R-:W0:Y:S02]  /*0c50*/  LDC R13, c[0x0][0x634] ;  /* 0x00018d00ff0d7b82 */ /* 0x001e240000000800 */
[----:B0-----:R-:W-:-:S05]  /*0c60*/  IADD3 R13, P0, R18, R13, RZ ;  /* 0x0000000d120d7210 */ /* 0x001fca0007f1e0ff */
[----:B------:R-:W-:-:S04]  /*0c70*/  IMAD.X R15, RZ, RZ, R17, P0 ;  /* 0x000000ffff0f7224 */ /* 0x000fc800000e0611 */
[----:B------:R-:W-:-:S04]  /*0c80*/  IMAD.WIDE.U32 R8, R15, R20, RZ ;  /* 0x000000140f087225 */ /* 0x000fc800078e00ff */
[----:B------:R-:W-:-:S04]  /*0c90*/  IMAD.WIDE.U32 R10, P0, R13, R21, R8 ;  /* 0x000000150d0a7225 */ /* 0x000fc80007800008 */
[----:B------:R-:W-:-:S04]  /*0ca0*/  IMAD.WIDE.U32 R8, R13, R20, RZ ;  /* 0x000000140d087225 */ /* 0x000fc800078e00ff */
[----:B------:R-:W-:Y:S01]  /*0cb0*/  IMAD.X R13, RZ, RZ, RZ, P0 ;  /* 0x000000ffff0d7224 */ /* 0x000fe200000e06ff */
[----:B------:R-:W-:Y:S01]  /*0cc0*/  IADD3 RZ, P0, R9, R10, RZ ;  /* 0x0000000a09ff7210 */ /* 0x000fe20007f1e0ff */
[----:B------:R-:W-:-:S04]  /*0cd0*/  IMAD.MOV.U32 R12, RZ, RZ, R11 ;  /* 0x000000ffff0c7224 */ /* 0x000fc800078e000b */
[----:B------:R-:W-:-:S08]  /*0ce0*/  IMAD.WIDE.U32.X R8, R15, R21, R12, P0 ;  /* 0x000000150f087225 */ /* 0x000fd000000e040c */
.L_x_11:
[-CC-:B------:R-:W-:Y:S01]  /*0cf0*/  SHF.R.U64 R31, R8, R2.reuse, R9.reuse ;  /* 0x00000002081f7219 */ /* 0x180fe20000001209 */
[----:B0-----:R-:W0:Y:S01]  /*0d00*/  LDC R12, c[0x0][0x618] ;  /* 0x00018600ff0c7b82 */ /* 0x001e220000000800 */
[----:B------:R-:W-:Y:S01]  /*0d10*/  SHF.R.U32.HI R7, RZ, R2, R9 ;  /* 0x00000002ff077219 */ /* 0x000fe20000011609 */
[----:B------:R-:W-:Y:S01]  /*0d20*/  ULDC UR4, c[0x0][0x150] ;  /* 0x0000540000047ab9 */ /* 0x000fe20000000800 */
[----:B------:R-:W-:Y:S01]  /*0d30*/  IADD3 R11, P0, RZ, -R31, RZ ;  /* 0x8000001fff0b7210 */ /* 0x000fe20007f1e0ff */
[----:B------:R-:W-:Y:S01]  /*0d40*/  IMAD.MOV.U32 R19, RZ, RZ, R17 ;  /* 0x000000ffff137224 */ /* 0x000fe200078e0011 */
[----:B------:R-:W-:-:S03]  /*0d50*/  I2FP.F32.U32 R2, R6 ;  /* 0x0000000600027245 */ /* 0x000fc60000201000 */
[----:B------:R-:W1:Y:S01]  /*0d60*/  LDC.64 R26, c[0x0][0x640] ;  /* 0x00019000ff1a7b82 */ /* 0x000e620000000a00 */
[----:B------:R-:W-:Y:S02]  /*0d70*/  IMAD.X R13, RZ, RZ, ~R7, P0 ;  /* 0x000000ffff0d7224 */ /* 0x000fe400000e0e07 */
[----:B------:R-:W-:Y:S01]  /*0d80*/  FMUL R2, R2, UR4 ;  /* 0x0000000402027c20 */ /* 0x000fe20008400000 */
[----:B------:R-:W-:Y:S01]  /*0d90*/  IMAD.WIDE.U32 R8, R11, R24, R18 ;  /* 0x000000180b087225 */ /* 0x000fe200078e0012 */
[----:B------:R-:W-:-:S03]  /*0da0*/  ULDC UR4, c[0x0][0x154] ;  /* 0x0000550000047ab9 */ /* 0x000fc60000000800 */
[----:B------:R-:W-:Y:S01]  /*0db0*/  IMAD R10, R13, R24, RZ ;  /* 0x000000180d0a7224 */ /* 0x000fe200078e02ff */
[----:B------:R-:W2:Y:S01]  /*0dc0*/  LDC R7, c[0x0][0x144] ;  /* 0x00005100ff077b82 */ /* 0x000ea20000000800 */
[----:B------:R-:W3:Y:S02]  /*0dd0*/  F2I.U32.TRUNC.NTZ R2, R2 ;  /* 0x0000000200027305 */ /* 0x000ee4000020f000 */
[----:B------:R-:W-:-:S04]  /*0de0*/  IMAD R11, R11, R25, R10 ;  /* 0x000000190b0b7224 */ /* 0x000fc800078e020a */
[----:B------:R-:W-:Y:S01]  /*0df0*/  IMAD.IADD R9, R9, 0x1, R11 ;  /* 0x0000000109097824 */ /* 0x000fe200078e020b */
[----:B------:R-:W4:Y:S01]  /*0e00*/  LDC R22, c[0x0][0x608] ;  /* 0x00018200ff167b82 */ /* 0x000f220000000800 */
[----:B------:R-:W-:-:S03]  /*0e10*/  IMAD.MOV.U32 R11, RZ, RZ, -0x1 ;  /* 0xffffffffff0b7424 */ /* 0x000fc600078e00ff */
[--C-:B0-----:R-:W-:Y:S02]  /*0e20*/  SHF.R.U64 R20, R8, R12, R9.reuse ;  /* 0x0000000c08147219 */ /* 0x101fe40000001209 */
[----:B------:R-:W-:Y:S02]  /*0e30*/  I2FP.F32.U32 R8, R14 ;  /* 0x0000000e00087245 */ /* 0x000fe40000201000 */
[----:B------:R-:W0:Y:S01]  /*0e40*/  LDC R24, c[0x0][0x658] ;  /* 0x00019600ff187b82 */ /* 0x000e220000000800 */
[----:B-1----:R-:W-:Y:S01]  /*0e50*/  ISETP.NE.U32.AND P0, PT, R26, RZ, PT ;  /* 0x000000ff1a00720c */ /* 0x002fe20003f05070 */
[----:B---3--:R-:W-:Y:S02]  /*0e60*/  IMAD.MOV R10, RZ, RZ, -R2 ;  /* 0x000000ffff0a7224 */ /* 0x008fe400078e0a02 */
[----:B------:R-:W-:Y:S01]  /*0e70*/  FMUL R8, R8, UR4 ;  /* 0x0000000408087c20 */ /* 0x000fe20008400000 */
[----:B------:R-:W-:Y:S02]  /*0e80*/  SHF.R.U32.HI R9, RZ, R12, R9 ;  /* 0x0000000cff097219 */ /* 0x000fe40000011609 */
[----:B------:R-:W-:Y:S01]  /*0e90*/  ISETP.NE.AND.EX P0, PT, R27, RZ, PT, P0 ;  /* 0x000000ff1b00720c */ /* 0x000fe20003f05300 */
[----:B------:R1:W3:Y:S01]  /*0ea0*/  F2I.U32.TRUNC.NTZ R15, R8 ;  /* 0x00000008000f7305 */ /* 0x0002e2000020f000 */
[----:B------:R-:W1:Y:S01]  /*0eb0*/  LDC R19, c[0x0][0x148] ;  /* 0x00005200ff137b82 */ /* 0x000e620000000800 */
[----:B--2---:R-:W-:-:S07]  /*0ec0*/  IMAD R2, R7, R10, R6 ;  /* 0x0000000a07027224 */ /* 0x004fce00078e0206 */
[----:B------:R-:W2:Y:S01]  /*0ed0*/  LDC R25, c[0x0][0x600] ;  /* 0x00018000ff197b82 */ /* 0x000ea20000000800 */
[-CC-:B----4-:R-:W-:Y:S02]  /*0ee0*/  SHF.R.U64 R32, R20, R22.reuse, R9.reuse ;  /* 0x0000001614207219 */ /* 0x190fe40000001209 */
[----:B------:R-:W-:Y:S01]  /*0ef0*/  SHF.R.U32.HI R7, RZ, R22, R9 ;  /* 0x00000016ff077219 */ /* 0x000fe20000011609 */
[----:B------:R-:W-:-:S04]  /*0f00*/  IMAD.MOV.U32 R9, RZ, RZ, 0x1 ;  /* 0x00000001ff097424 */ /* 0x000fc800078e00ff */
[----:B------:R-:W4:Y:S01]  /*0f10*/  LDC R28, c[0x0][0x648] ;  /* 0x00019200ff1c7b82 */ /* 0x000f220000000800 */
[-C--:B0-----:R-:W-:Y:S02]  /*0f20*/  SHF.L.U32 R6, R11, R24.reuse, RZ ;  /* 0x000000180b067219 */ /* 0x081fe400000006ff */
[--C-:B------:R-:W-:Y:S02]  /*0f30*/  SHF.R.U64 R22, R32, R24, R7.reuse ;  /* 0x0000001820167219 */ /* 0x100fe40000001207 */
[----:B------:R-:W-:Y:S02]  /*0f40*/  LOP3.LUT R13, RZ, R6, RZ, 0x33, !PT ;  /* 0x00000006ff0d7212 */ /* 0x000fe400078e33ff */
[-C--:B------:R-:W-:Y:S01]  /*0f50*/  SHF.R.U32.HI R7, RZ, R24.reuse, R7 ;  /* 0x00000018ff077219 */ /* 0x080fe20000011607 */
[----:B------:R-:W0:Y:S01]  /*0f60*/  LDC R29, c[0x0][0x638] ;  /* 0x00018e00ff1d7b82 */ /* 0x000e220000000800 */
[----:B------:R-:W-:Y:S01]  /*0f70*/  SHF.L.U32 R12, R9, R24, RZ ;  /* 0x00000018090c7219 */ /* 0x000fe200000006ff */
[----:B------:R-:W-:-:S06]  /*0f80*/  IMAD.MOV.U32 R6, RZ, RZ, R22 ;  /* 0x000000ffff067224 */ /* 0x000fcc00078e0016 */
[----:B------:R-:W0:Y:S01]  /*0f90*/  LDC R30, c[0x0][0x610] ;  /* 0x00018400ff1e7b82 */ /* 0x000e220000000800 */
[----:B-1-3--:R-:W-:Y:S05]  /*0fa0*/  @!P0 BRA `(.L_x_12) ;  /* 0x0000000000288947 */ /* 0x00afea0003800000 */
[----:B------:R-:W1:Y:S02]  /*0fb0*/  LDC R11, c[0x0][0x64c] ;  /* 0x00019300ff0b7b82 */ /* 0x000e640000000800 */
[----:B-1----:R-:W-:-:S05]  /*0fc0*/  IADD3 R11, P0, R22, R11, RZ ;  /* 0x0000000b160b7210 */ /* 0x002fca0007f1e0ff */
        /* <DEDUP_REMOVED lines=8> */
.L_x_12:
[----:B----4-:R-:W-:Y:S01]  /*1050*/  SHF.R.U64 R6, R6, R28, R7 ;  /* 0x0000001c06067219 */ /* 0x010fe20000001207 */
[----:B--2---:R-:W-:Y:S01]  /*1060*/  VIADD R7, R25, 0xffffffff ;  /* 0xffffffff19077836 */ /* 0x004fe20000000000 */
[----:B------:R-:W-:Y:S01]  /*1070*/  LOP3.LUT R13, R32, R13, RZ, 0xc0, !PT ;  /* 0x0000000d200d7212 */ /* 0x000fe200078ec0ff */
[----:B------:R-:W-:Y:S02]  /*1080*/  IMAD.MOV R15, RZ, RZ, -R15 ;  /* 0x000000ffff0f7224 */ /* 0x000fe400078e0a0f */
[----:B------:R-:W-:Y:S01]  /*1090*/  IMAD.MOV R8, RZ, RZ, -R6 ;  /* 0x000000ffff087224 */ /* 0x000fe200078e0a06 */
[----:B------:R-:W-:Y:S01]  /*10a0*/  LOP3.LUT R7, R20, R7, RZ, 0xc0, !PT ;  /* 0x0000000714077212 */ /* 0x000fe200078ec0ff */
[----:B------:R-:W-:Y:S02]  /*10b0*/  IMAD R13, R12, R6, R13 ;  /* 0x000000060c0d7224 */ /* 0x000fe400078e020d */
[----:B------:R-:W-:Y:S02]  /*10c0*/  @P1 IMAD R2, R19, R15, R14 ;  /* 0x0000000f13021224 */ /* 0x000fe400078e020e */
[----:B0-----:R-:W-:-:S02]  /*10d0*/  IMAD R6, R8, R29, R22 ;  /* 0x0000001d08067224 */ /* 0x001fc400078e0216 */
[----:B------:R-:W-:Y:S02]  /*10e0*/  IMAD R2, R13, R30, R2 ;  /* 0x0000001e0d027224 */ /* 0x000fe400078e0202 */
[----:B------:R-:W-:Y:S02]  /*10f0*/  IMAD R19, R6, R25, R7 ;  /* 0x0000001906137224 */ /* 0x000fe400078e0207 */
[----:B------:R-:W-:-:S03]  /*1100*/  IMAD.MOV.U32 R8, RZ, RZ, 0x1 ;  /* 0x00000001ff087424 */ /* 0x000fc600078e00ff */
[----:B------:R-:W-:Y:S02]  /*1110*/  SEL R22, R19, R2, !P1 ;  /* 0x0000000213167207 */ /* 0x000fe40004800000 */
[----:B------:R-:W-:Y:S01]  /*1120*/  SEL R19, R2, R19, !P1 ;  /* 0x0000001302137207 */ /* 0x000fe20004800000 */
[----:B------:R-:W-:-:S07]  /*1130*/  IMAD.MOV.U32 R2, RZ, RZ, R31 ;  /* 0x000000ffff027224 */ /* 0x000fce00078e001f */
.L_x_10:
[----:B------:R-:W-:Y:S05]  /*1140*/  @!P2 BRA `(.L_x_13) ;  /* 0x000000740058a947 */ /* 0x000fea0003800000 */
[----:B------:R-:W-:-:S13]  /*1150*/  ISETP.GT.U32.AND P0, PT, R33, 0x1, PT ;  /* 0x000000012100780c */ /* 0x000fda0003f04070 */
[----:B------:R-:W-:Y:S05]  /*1160*/  @P0 EXIT ;  /* 0x000000000000094d */ /* 0x000fea0003800000 */
.L_x_14:
[----:B------:R-:W-:-:S08]  /*1170*/  NOP ;  /* 0x0000000000007918 */ /* 0x000fd00000000000 */
[----:B------:R-:W1:Y:S02]  /*1180*/  USETMAXREG.TRY_ALLOC.CTAPOOL UP0, 0xe8 ;  /* 0x000000e8000079c8 */ /* 0x000e640008000600 */
[----:B-1----:R-:W-:-:S13]  /*1190*/  PLOP3.LUT P0, PT, PT, PT, UP0, 0x80, 0x0 ;  /* 0x000000000000781c */ /* 0x002fda0003f0f008 */
[----:B------:R-:W-:Y:S05]  /*11a0*/  @!P0 BRA `(.L_x_14) ;  /* 0xfffffffc00f08947 */ /* 0x000fea000383ffff */
[----:B------:R-:W-:-:S13]  /*11b0*/  LOP3.LUT P0, RZ, R8, 0xff, RZ, 0xc0, !PT ;  /* 0x000000ff08ff7812 */ /* 0x000fda000780c0ff */
[----:B------:R-:W-:Y:S05]  /*11c0*/  @!P0 EXIT ;  /* 0x000000000000894d */ /* 0x000fea0003800000 */
[----:B------:R-:W1:Y:S01]  /*11d0*/  S2UR UR4, SR_CgaCtaId ;  /* 0x00000000000479c3 */ /* 0x000e620000008800 */
[----:B------:R-:W-:Y:S01]  /*11e0*/  VIADD R6, R5, 0xffffffff ;  /* 0xffffffff05067836 */ /* 0x000fe20000000000 */
[----:B------:R-:W-:Y:S01]  /*11f0*/  SHF.R.S32.HI R0, RZ, 0x1f, R3 ;  /* 0x0000001fff007819 */ /* 0x000fe20000011403 */
[----:B------:R-:W-:Y:S01]  /*1200*/  UMOV UR41, 0x400 ;  /* 0x0000040000297882 */ /* 0x000fe20000000000 */
[----:B------:R-:W-:Y:S02]  /*1210*/  UISETP.LT.AND UP0, UPT, UR40, 0x1, UPT ;  /* 0x000000012800788c */ /* 0x000fe4000bf01270 */
[----:B------:R-:W-:Y:S01]  /*1220*/  R2UR UR42, R6 ;  /* 0x00000000062a72ca */ /* 0x000fe200000e0000 */
[----:B------:R-:W-:Y:S01]  /*1230*/  ULDC UR5, c[0x0][0x284] ;  /* 0x0000a10000057ab9 */ /* 0x000fe20000000800 */
[CC--:B------:R-:W-:Y:S01]  /*1240*/  LEA.HI R4, R0.reuse, R3.reuse, RZ, 0x2 ;  /* 0x0000000300047211 */ /* 0x0c0fe200078f10ff */
[----:B------:R-:W-:Y:S01]  /*1250*/  USEL UR43, UR40, 0x1, UP0 ;  /* 0x00000001282b7887 */ /* 0x000fe20008000000 */
[----:B------:R-:W-:Y:S01]  /*1260*/  LEA.HI R0, R0, R3, RZ, 0x5 ;  /* 0x0000000300007211 */ /* 0x000fe200078f28ff */
[----:B------:R-:W-:Y:S01]  /*1270*/  USHF.L.U32 UR44, UR40, 0x1, URZ ;  /* 0x00000001282c7899 */ /* 0x000fe2000800063f */
[--C-:B------:R-:W-:Y:S01]  /*1280*/  SHF.R.S32.HI R154, RZ, 0x2, R4.reuse ;  /* 0x00000002ff9a7819 */ /* 0x100fe20000011404 */
[----:B------:R-:W-:Y:S01]  /*1290*/  UIADD3 UR43, -UR43, UR40, URZ ;  /* 0x000000282b2b7290 */ /* 0x000fe2000fffe13f */
[----:B------:R-:W-:-:S02]  /*12a0*/  SHF.R.S32.HI R5, RZ, 0x1f, R4 ;  /* 0x0000001fff057819 */ /* 0x000fc40000011404 */
[----:B------:R-:W-:Y:S02]  /*12b0*/  LOP3.LUT R156, R4, 0xfffffffc, RZ, 0xc0, !PT ;  /* 0xfffffffc049c7812 */ /* 0x000fe400078ec0ff */
[----:B------:R-:W-:Y:S01]  /*12c0*/  LEA.HI R5, R5, R154, RZ, 0x3 ;  /* 0x0000009a05057211 */ /* 0x000fe200078f18ff */
[----:B------:R-:W-:Y:S01]  /*12d0*/  USHF.L.U32 UR42, UR42, 0x3, URZ ;  /* 0x000000032a2a7899 */ /* 0x000fe2000800063f */
[----:B------:R-:W-:Y:S01]  /*12e0*/  ISETP.NE.AND P0, PT, R6, RZ, PT ;  /* 0x000000ff0600720c */ /* 0x000fe20003f05270 */
[----:B------:R-:W-:Y:S01]  /*12f0*/  IMAD.IADD R156, R3, 0x1, -R156 ;  /* 0x00000001039c7824 */ /* 0x000fe200078e0a9c */
[----:B------:R-:W-:Y:S01]  /*1300*/  LOP3.LUT R5, R5, 0xfffffff8, RZ, 0xc0, !PT ;  /* 0xfffffff805057812 */ /* 0x000fe200078ec0ff */
[----:B-1----:R-:W-:Y:S02]  /*1310*/  ULEA UR41, UR4, UR41, 0x18 ;  /* 0x0000002904297291 */ /* 0x002fe4000f8ec03f */
[----:B------:R-:W-:Y:S01]  /*1320*/  IMAD.U32 R158, RZ, RZ, UR42 ;  /* 0x0000002aff9e7e24 */ /* 0x000fe2000f8e00ff */
[----:B------:R-:W-:Y:S01]  /*1330*/  SEL R163, RZ, 0x1, P0 ;  /* 0x00000001ffa37807 */ /* 0x000fe20000000000 */
[----:B------:R-:W-:Y:S01]  /*1340*/  IMAD.IADD R154, R154, 0x1, -R5 ;  /* 0x000000019a9a7824 */ /* 0x000fe200078e0a05 */
[----:B------:R-:W-:Y:S01]  /*1350*/  UIADD3 UR45, UR41, 0x40, URZ ;  /* 0x00000040292d7890 */ /* 0x000fe2000fffe03f */
[----:B------:R-:W-:-:S02]  /*1360*/  SHF.R.S32.HI R5, RZ, 0x5, R0 ;  /* 0x00000005ff057819 */ /* 0x000fc40000011400 */
[C---:B------:R-:W-:Y:S02]  /*1370*/  LOP3.LUT R160, R158.reuse, 0x8, RZ, 0xc0, !PT ;  /* 0x000000089ea07812 */ /* 0x040fe400078ec0ff */
[--C-:B------:R-:W-:Y:S01]  /*1380*/  SHF.R.S32.HI R155, RZ, 0x1f, R154.reuse ;  /* 0x0000001fff9b7819 */ /* 0x100fe2000001149a */
[C-C-:B------:R-:W-:Y:S01]  /*1390*/  IMAD R161, R5.reuse, -0x10, -R154.reuse ;  /* 0xfffffff005a17824 */ /* 0x140fe200078e0a9a */
[----:B------:R-:W-:Y:S01]  /*13a0*/  LOP3.LUT R158, R158, 0x8, RZ, 0xc, !PT ;  /* 0x000000089e9e7812 */ /* 0x000fe200078e0cff */
[----:B------:R-:W-:Y:S01]  /*13b0*/  IMAD.U32 R159, RZ, RZ, UR45 ;  /* 0x0000002dff9f7e24 */ /* 0x000fe2000f8e00ff */
[----:B------:R-:W-:Y:S01]  /*13c0*/  LOP3.LUT R160, R160, 0x18, RZ, 0x3c, !PT ;  /* 0x00000018a0a07812 */ /* 0x000fe200078e3cff */
[----:B------:R-:W-:-:S04]  /*13d0*/  IMAD.WIDE R154, R5, 0x10, R154 ;  /* 0x00000010059a7825 */ /* 0x000fc800078e029a */
[----:B------:R-:W-:Y:S02]  /*13e0*/  VIADD R157, R159, UR42 ;  /* 0x0000002a9f9d7c36 */ /* 0x000fe40008000000 */
[----:B------:R-:W-:-:S07]  /*13f0*/  VIADD R161, R161, UR5 ;  /* 0x00000005a1a17c36 */ /* 0x000fce0008000000 */
.L_x_294:
[----:B------:R-:W-:Y:S01]  /*1400*/  SHF.L.U32 R0, R163, 0x1f, RZ ;  /* 0x0000001fa3007819 */ /* 0x000fe200000006ff */
[----:B------:R-:W-:Y:S02]  /*1410*/  ULDC UR4, c[0x0][0x28c] ;  /* 0x0000a30000047ab9 */ /* 0x000fe40000000800 */
[----:B------:R-:W-:Y:S01]  /*1420*/  ISETP.LT.AND P1, PT, RZ, UR4, PT ;  /* 0x00000004ff007c0c */ /* 0x000fe2000bf21270 */
[----:B-1----:R-:W1:Y:S02]  /*1430*/  SYNCS.PHASECHK.TRANS64.TRYWAIT P0, [R159+UR42], R0 ;  /* 0x000000009f0075a7 */ /* 0x002e64000800016a */
[----:B-1-34-:R-:W-:Y:S10]  /*1440*/  @!P0 BRA `(.L_x_15) ;  /* 0x00000080006c8947 */ /* 0x01aff40003800000 */
.L_x_315:
[----:B------:R-:W-:Y:S05]  /*1450*/  @P1 BRA `(.L_x_16) ;  /* 0x0000000000401947 */ /* 0x000fea0003800000 */
[----:B-1----:R-:W-:Y:S01]  /*1460*/  MOV R0, 0x0 ;  /* 0x0000000000007802 */ /* 0x002fe20000000f00 */
[----:B------:R-:W-:Y:S01]  /*1470*/  ULDC.64 UR4, c[0x4][0x68] ;  /* 0x01001a0000047ab9 */ /* 0x000fe20000000a00 */
[----:B------:R-:W-:Y:S01]  /*1480*/  ULDC.64 UR6, c[0x4][0x8] ;  /* 0x0100020000067ab9 */ /* 0x000fe20000000a00 */
[----:B------:R-:W-:Y:S01]  /*1490*/  IMAD.U32 R4, RZ, RZ, UR4 ;  /* 0x00000004ff047e24 */ /* 0x000fe2000f8e00ff */
[----:B------:R1:W2:Y:S01]  /*14a0*/  LDC.64 R14, c[0x4][R0] ;  /* 0x01000000000e7b82 */ /* 0x0002a20000000a00 */
[----:B------:R-:W-:Y:S01]  /*14b0*/  IMAD.U32 R5, RZ, RZ, UR5 ;  /* 0x00000005ff057e24 */ /* 0x000fe2000f8e00ff */
[----:B------:R-:W-:Y:S01]  /*14c0*/  ULDC.64 UR4, c[0x4][0x70] ;  /* 0x01001c0000047ab9 */ /* 0x000fe20000000a00 */
[----:B------:R-:W-:Y:S02]  /*14d0*/  IMAD.U32 R10, RZ, RZ, UR6 ;  /* 0x00000006ff0a7e24 */ /* 0x000fe4000f8e00ff */
[----:B------:R-:W-:Y:S02]  /*14e0*/  IMAD.U32 R6, RZ, RZ, UR4 ;  /* 0x00000004ff067e24 */ /* 0x000fe4000f8e00ff */
[----:B------:R-:W-:-:S02]  /*14f0*/  IMAD.U32 R7, RZ, RZ, UR5 ;  /* 0x00000005ff077e24 */ /* 0x000fc4000f8e00ff */
[----:B------:R-:W-:Y:S02]  /*1500*/  IMAD.U32 R11, RZ, RZ, UR7 ;  /* 0x00000007ff0b7e24 */ /* 0x000fe4000f8e00ff */
[----:B------:R-:W-:Y:S02]  /*1510*/  IMAD.MOV.U32 R8, RZ, RZ, 0x1e1 ;  /* 0x000001e1ff087424 */ /* 0x000fe400078e00ff */
[----:B0-----:R-:W-:Y:S02]  /*1520*/  IMAD.MOV.U32 R12, RZ, RZ, 0x1 ;  /* 0x00000001ff0c7424 */ /* 0x001fe400078e00ff */
[----:B-1----:R-:W-:-:S07]  /*1530*/  IMAD.MOV.U32 R13, RZ, RZ, RZ ;  /* 0x000000ffff0d7224 */ /* 0x002fce00078e00ff */
[----:B------:R-:W-:-:S07]  /*1540*/  LEPC R20, `(.L_x_16) ;  /* 0x000000001014794e */ /* 0x000fce0000000000 */
[----:B--2--5:R-:W-:Y:S05]  /*1550*/  CALL.ABS.NOINC R14 ;  /* 0x000000000e007343 */ /* 0x024fea0003c00000 */
.L_x_16:
[----:B-1----:R-:W-:-:S04]  /*1560*/  LOP3.LUT R0, R16, 0x1, RZ, 0xfc, !PT ;  /* 0x0000000110007812 */ /* 0x002fc800078efcff */
[----:B------:R-:W-:-:S13]  /*1570*/  ISETP.NE.AND P0, PT, R0, 0x3, PT ;  /* 0x000000030000780c */ /* 0x000fda0003f05270 */
[----:B------:R-:W-:Y:S05]  /*1580*/  @!P0 BRA `(.L_x_17) ;  /* 0x0000000000048947 */ /* 0x000fea0003800000 */
[----:B------:R-:W-:Y:S01]  /*1590*/  BPT.TRAP 0x1 ;  /* 0x000000040000795c */ /* 0x000fe20000300000 */
.L_x_17:
[----:B------:R-:W-:Y:S02]  /*15a0*/  IMAD.U32 R3, RZ, RZ, UR39 ;  /* 0x00000027ff037e24 */ /* 0x000fe4000f8e00ff */
[----:B------:R-:W-:-:S03]  /*15b0*/  IMAD.U32 R0, RZ, RZ, UR38 ;  /* 0x00000026ff007e24 */ /* 0x000fc6000f8e00ff */
[----:B------:R-:W-:Y:S02]  /*15c0*/  LEA R3, R3, UR41, 0x3 ;  /* 0x0000002903037c11 */ /* 0x000fe4000f8e18ff */
[----:B------:R-:W-:-:S04]  /*15d0*/  SHF.L.U32 R0, R0, 0x1f, RZ ;  /* 0x0000001f00007819 */ /* 0x000fc800000006ff */
[----:B------:R1:W2:Y:S01]  /*15e0*/  SYNCS.PHASECHK.TRANS64.TRYWAIT P1, [R3+URZ], R0 ;  /* 0x00000000030075a7 */ /* 0x0002a2000802017f */
[----:B------:R-:W-:Y:S05]  /*15f0*/  @!P0 BRA `(.L_x_18) ;  /* 0x0000000000048947 */ /* 0x000fea0003800000 */
[----:B------:R-:W-:Y:S01]  /*1600*/  BPT.TRAP 0x1 ;  /* 0x000000040000795c */ /* 0x000fe20000300000 */
.L_x_18:
[----:B------:R-:W-:-:S05]  /*1610*/  IMAD.U32 R4, RZ, RZ, UR43 ;  /* 0x0000002bff047e24 */ /* 0x000fca000f8e00ff */
[----:B------:R-:W-:Y:S01]  /*1620*/  ISETP.GE.AND P2, PT, R4, 0x1, PT ;  /* 0x000000010400780c */ /* 0x000fe20003f46270 */
[----:B--2---:R-:W-:-:S12]  /*1630*/  @P1 BRA `(.L_x_19) ;  /* 0x0000000000081947 */ /* 0x004fd80003800000 */
[----:B------:R-:W2:Y:S02]  /*1640*/  SYNCS.PHASECHK.TRANS64.TRYWAIT P1, [R3+URZ], R0 ;  /* 0x00000000030075a7 */ /* 0x000ea4000802017f */
[----:B--2---:R-:W-:Y:S05]  /*1650*/  @!P1 BRA `(.L_x_20) ;  /* 0x0000007c00fc9947 */ /* 0x004fea0003800000 */
.L_x_19:
[----:B------:R-:W-:Y:S05]  /*1660*/  WARPSYNC.ALL ;  /* 0x0000000000007948 */ /* 0x000fea0003800000 */
[----:B------:R-:W-:Y:S01]  /*1670*/  UIADD3 UR4, UR41, 0x100, URZ ;  /* 0x0000010029047890 */ /* 0x000fe2000fffe03f */
[----:B------:R-:W-:Y:S01]  /*1680*/  WARPGROUP.ARRIVE ;  /* 0x00000000000079c5 */ /* 0x000fe20000000000 */
[----:B------:R-:W-:Y:S02]  /*1690*/  UIADD3 UR5, UR41, 0x1900, URZ ;  /* 0x0000190029057890 */ /* 0x000fe4000fffe03f */
[----:B------:R-:W-:Y:S02]  /*16a0*/  USHF.R.U32.HI UR4, URZ, 0x4, UR4 ;  /* 0x000000043f047899 */ /* 0x000fe40008011604 */
[----:B------:R-:W-:-:S02]  /*16b0*/  USHF.R.U32.HI UR5, URZ, 0x4, UR5 ;  /* 0x000000043f057899 */ /* 0x000fc40008011605 */
[----:B------:R-:W-:Y:S02]  /*16c0*/  ULOP3.LUT UR4, UR4, 0x3fff, URZ, 0xc0, !UPT ;  /* 0x00003fff04047892 */ /* 0x000fe4000f8ec03f */
[----:B------:R-:W-:Y:S02]  /*16d0*/  ULOP3.LUT UR5, UR5, 0x3fff, URZ, 0xc0, !UPT ;  /* 0x00003fff05057892 */ /* 0x000fe4000f8ec03f */
[----:B------:R-:W-:Y:S02]  /*16e0*/  ULOP3.LUT UR11, UR4, 0x10000, URZ, 0xfc, !UPT ;  /* 0x00010000040b7892 */ /* 0x000fe4000f8efc3f */
[----:B------:R-:W-:Y:S02]  /*16f0*/  ULOP3.LUT UR10, UR5, 0x10000, URZ, 0xfc, !UPT ;  /* 0x00010000050a7892 */ /* 0x000fe4000f8efc3f */
[----:B------:R-:W-:Y:S02]  /*1700*/  ULEA UR4, UR39, UR11, 0x7 ;  /* 0x0000000b27047291 */ /* 0x000fe4000f8e383f */
[----:B------:R-:W-:Y:S01]  /*1710*/  ULEA UR6, UR39, UR10, 0x9 ;  /* 0x0000000a27067291 */ /* 0x000fe2000f8e483f */
[----:B------:R-:W-:Y:S01]  /*1720*/  UMOV UR5, 0xc0000010 ;  /* 0xc000001000057882 */ /* 0x000fe20000000000 */
[----:B------:R-:W-:-:S07]  /*1730*/  UMOV UR7, 0xc0000010 ;  /* 0xc000001000077882 */ /* 0x000fce0000000000 */
[----:B------:R-:W-:Y:S03]  /*1740*/  IGMMA.64x256x32.S8.S8 R24, gdesc[UR4], RZ, !UPT, gsb0 ;  /* 0x06600000041879f1 */ /* 0x000fe6000c0410ff */
[----:B------:R-:W-:Y:S02]  /*1750*/  WARPGROUP.DEPBAR.LE gsb0, 0x0 ;  /* 0x00008000000079c5 */ /* 0x000fe40000010000 */
[----:B------:R-:W-:Y:S05]  /*1760*/  @!P2 BRA `(.L_x_21) ;  /* 0x0000000000b4a947 */ /* 0x000fea0003800000 */
[----:B------:R-:W-:Y:S01]  /*1770*/  UIADD3 UR4, UR39, 0x1, URZ ;  /* 0x0000000127047890 */ /* 0x000fe2000fffe03f */
[----:B-12---:R-:W-:Y:S01]  /*1780*/  IMAD.U32 R0, RZ, RZ, UR43 ;  /* 0x0000002bff007e24 */ /* 0x006fe2000f8e00ff */
[----:B------:R-:W-:Y:S02]  /*1790*/  UMOV UR9, UR39 ;  /* 0x0000002700097c82 */ /* 0x000fe40008000000 */
[----:B------:R-:W-:-:S04]  /*17a0*/  UISETP.NE.AND UP0, UPT, UR4, 0x3, UPT ;  /* 0x000000030400788c */ /* 0x000fc8000bf05270 */
[----:B------:R-:W-:Y:S02]  /*17b0*/  USEL UR5, URZ, 0x1, UP0 ;  /* 0x000000013f057887 */ /* 0x000fe40008000000 */
[----:B------:R-:W-:Y:S02]  /*17c0*/  USEL UR8, UR4, URZ, UP0 ;  /* 0x0000003f04087287 */ /* 0x000fe40008000000 */
[----:B------:R-:W-:-:S06]  /*17d0*/  ULOP3.LUT UR5, UR38, UR5, URZ, 0x3c, !UPT ;  /* 0x0000000526057292 */ /* 0x000fcc000f8e3c3f */
[----:B------:R-:W-:-:S07]  /*17e0*/  IMAD.U32 R5, RZ, RZ, UR5 ;  /* 0x00000005ff057e24 */ /* 0x000fce000f8e00ff */
.L_x_28:
[----:B-12---:R-:W-:Y:S05]  /*17f0*/  @!P0 BRA `(.L_x_22) ;  /* 0x0000000000048947 */ /* 0x006fea0003800000 */
[----:B------:R-:W-:Y:S01]  /*1800*/  BPT.TRAP 0x1 ;  /* 0x000000040000795c */ /* 0x000fe20000300000 */
.L_x_22:
[----:B------:R-:W-:Y:S01]  /*1810*/  ULEA UR4, UR8, UR41, 0x3 ;  /* 0x0000002908047291 */ /* 0x000fe2000f8e183f */
[----:B------:R-:W-:-:S08]  /*1820*/  SHF.L.U32 R3, R5, 0x1f, RZ ;  /* 0x0000001f05037819 */ /* 0x000fd000000006ff */
[----:B------:R1:W2:Y:S01]  /*1830*/  SYNCS.PHASECHK.TRANS64.TRYWAIT P1, [UR4], R3 ;  /* 0x00000003ff0075a7 */ /* 0x0002a20008020144 */
[----:B------:R-:W-:Y:S05]  /*1840*/  @!P0 BRA `(.L_x_23) ;  /* 0x0000000000048947 */ /* 0x000fea0003800000 */
[----:B------:R-:W-:Y:S01]  /*1850*/  BPT.TRAP 0x1 ;  /* 0x000000040000795c */ /* 0x000fe20000300000 */
.L_x_23:
[----:B--2---:R-:W-:Y:S05]  /*1860*/  @P1 BRA `(.L_x_24) ;  /* 0x0000000000081947 */ /* 0x004fea0003800000 */
[----:B------:R-:W2:Y:S02]  /*1870*/  SYNCS.PHASECHK.TRANS64.TRYWAIT P1, [UR4], R3 ;  /* 0x00000003ff0075a7 */ /* 0x000ea40008020144 */
[----:B--2---:R-:W-:Y:S05]  /*1880*/  @!P1 BRA `(.L_x_25) ;  /* 0x0000007c00849947 */ /* 0x004fea0003800000 */
.L_x_24:
[----:B------:R-:W-:Y:S01]  /*1890*/  ULEA UR4, UR8, UR11, 0x7 ;  /* 0x0000000b08047291 */ /* 0x000fe2000f8e383f */
[----:B------:R-:W-:Y:S01]  /*18a0*/  WARPGROUP.ARRIVE ;  /* 0x00000000000079c5 */ /* 0x000fe20000000000 */
[----:B------:R-:W-:Y:S01]  /*18b0*/  ULEA UR6, UR8, UR10, 0x9 ;  /* 0x0000000a08067291 */ /* 0x000fe2000f8e483f */
[----:B------:R-:W-:Y:S01]  /*18c0*/  UMOV UR5, 0xc0000010 ;  /* 0xc000001000057882 */ /* 0x000fe20000000000 */
[----:B------:R-:W-:-:S07]  /*18d0*/  UMOV UR7, 0xc0000010 ;  /* 0xc000001000077882 */ /* 0x000fce0000000000 */
[----:B------:R-:W-:Y:S03]  /*18e0*/  IGMMA.64x256x32.S8.S8 R24, gdesc[UR4], R24, gsb0 ;  /* 0x06600000041879f1 */ /* 0x000fe60008041018 */
[----:B------:R-:W-:Y:S02]  /*18f0*/  WARPGROUP.DEPBAR.LE gsb0, 0x0 ;  /* 0x00008000000079c5 */ /* 0x000fe40000010000 */
[----:B------:R-:W-:Y:S05]  /*1900*/  @!P0 BRA `(.L_x_26) ;  /* 0x0000000000048947 */ /* 0x000fea0003800000 */
[----:B------:R-:W-:Y:S01]  /*1910*/  BPT.TRAP 0x1 ;  /* 0x000000040000795c */ /* 0x000fe20000300000 */
.L_x_26:
[----:B------:R-:W-:Y:S01]  /*1920*/  ULEA UR4, UR9, UR41, 0x3 ;  /* 0x0000002909047291 */ /* 0x000fe2000f8e183f */
[----:B------:R-:W-:-:S03]  /*1930*/  ISETP.GT.U32.AND P1, PT, R16, 0x1, PT ;  /* 0x000000011000780c */ /* 0x000fc60003f24070 */
[----:B------:R-:W-:-:S04]  /*1940*/  UIADD3 UR4, UR4, 0x18, URZ ;  /* 0x0000001804047890 */ /* 0x000fc8000fffe03f */
[----:B------:R-:W-:-:S09]  /*1950*/  UPRMT UR4, URZ, 0x654, UR4 ;  /* 0x000006543f047896 */ /* 0x000fd20008000004 */
[----:B------:R-:W-:Y:S01]  /*1960*/  SYNCS.ARRIVE.TRANS64.RED.A1T0 RZ, [UR4], RZ ;  /* 0x000000ffffff79a7 */ /* 0x000fe20008100404 */
[----:B------:R-:W-:Y:S05]  /*1970*/  @P1 BRA `(.L_x_27) ;  /* 0x0000000000041947 */ /* 0x000fea0003800000 */
[----:B------:R-:W-:Y:S01]  /*1980*/  BPT.TRAP 0x1 ;  /* 0x000000040000795c */ /* 0x000fe20000300000 */
.L_x_27:
[----:B------:R-:W-:Y:S01]  /*1990*/  UIADD3 UR8, UR8, 0x1, URZ ;  /* 0x0000000108087890 */ /* 0x000fe2000fffe03f */
[C---:B------:R-:W-:Y:S01]  /*19a0*/  ISETP.GT.AND P1, PT, R0.reuse, 0x1, PT ;  /* 0x000000010000780c */ /* 0x040fe20003f24270 */
[----:B------:R-:W-:Y:S01]  /*19b0*/  UIADD3 UR9, UR9, 0x1, URZ ;  /* 0x0000000109097890 */ /* 0x000fe2000fffe03f */
[----:B------:R-:W-:Y:S01]  /*19c0*/  VIADD R0, R0, 0xffffffff ;  /* 0xffffffff00007836 */ /* 0x000fe20000000000 */
[----:B------:R-:W-:Y:S02]  /*19d0*/  UISETP.NE.AND UP0, UPT, UR8, 0x3, UPT ;  /* 0x000000030800788c */ /* 0x000fe4000bf05270 */
[----:B------:R-:W-:Y:S02]  /*19e0*/  UISETP.NE.AND UP1, UPT, UR9, 0x3, UPT ;  /* 0x000000030900788c */ /* 0x000fe4000bf25270 */
[----:B------:R-:W-:Y:S02]  /*19f0*/  USEL UR4, URZ, 0x1, UP0 ;  /* 0x000000013f047887 */ /* 0x000fe40008000000 */
[----:B------:R-:W-:-:S02]  /*1a00*/  USEL UR8, UR8, URZ, UP0 ;  /* 0x0000003f08087287 */ /* 0x000fc40008000000 */
[----:B------:R-:W-:Y:S02]  /*1a10*/  USEL UR9, UR9, URZ, UP1 ;  /* 0x0000003f09097287 */ /* 0x000fe40008800000 */
[----:B------:R-:W-:Y:S01]  /*1a20*/  LOP3.LUT R5, R5, UR4, RZ, 0x3c, !PT ;  /* 0x0000000405057c12 */ /* 0x000fe2000f8e3cff */
[----:B------:R-:W-:Y:S09]  /*1a30*/  @P1 BRA `(.L_x_28) ;  /* 0xfffffffc006c1947 */ /* 0x000ff2000383ffff */
.L_x_21:
[----:B-12---:R-:W1:Y:S01]  /*1a40*/  LDC R0, c[0x0][0x28c] ;  /* 0x0000a300ff007b82 */ /* 0x006e620000000800 */
[----:B------:R2:W-:Y:S01]  /*1a50*/  SYNCS.ARRIVE.TRANS64.A1T0 RZ, [R158+UR45], RZ ;  /* 0x000000ff9eff79a7 */ /* 0x0005e2000810002d */
[----:B-1----:R-:W-:-:S13]  /*1a60*/  ISETP.GE.AND P1, PT, R0, 0x1, PT ;  /* 0x000000010000780c */ /* 0x002fda0003f26270 */
[----:B--2---:R-:W-:Y:S05]  /*1a70*/  @!P1 BRA `(.L_x_29) ;  /* 0x0000000000349947 */ /* 0x004fea0003800000 */
[----:B------:R-:W-:Y:S05]  /*1a80*/  @!P0 BRA `(.L_x_30) ;  /* 0x0000000000048947 */ /* 0x000fea0003800000 */
[----:B------:R-:W-:Y:S01]  /*1a90*/  BPT.TRAP 0x1 ;  /* 0x000000040000795c */ /* 0x000fe20000300000 */
.L_x_30:
[----:B------:R-:W-:Y:S01]  /*1aa0*/  UIADD3 UR6, UR43, UR39, URZ ;  /* 0x000000272b067290 */ /* 0x000fe2000fffe03f */
[----:B------:R-:W-:-:S03]  /*1ab0*/  ISETP.GT.U32.AND P0, PT, R16, 0x1, PT ;  /* 0x000000011000780c */ /* 0x000fc60003f04070 */
[----:B------:R-:W-:-:S04]  /*1ac0*/  UIMAD.WIDE.U32 UR4, UR6, -0x55555555, URZ ;  /* 0xaaaaaaab060478a5 */ /* 0x000fc8000f8e003f */
[----:B------:R-:W-:-:S04]  /*1ad0*/  USHF.R.U32.HI UR4, URZ, 0x1, UR5 ;  /* 0x000000013f047899 */ /* 0x000fc80008011605 */
[----:B------:R-:W-:-:S04]  /*1ae0*/  UIMAD UR6, UR4, -0x3, UR6 ;  /* 0xfffffffd040678a4 */ /* 0x000fc8000f8e0206 */
[----:B------:R-:W-:-:S04]  /*1af0*/  ULEA UR6, UR6, UR41, 0x3 ;  /* 0x0000002906067291 */ /* 0x000fc8000f8e183f */
[----:B------:R-:W-:-:S04]  /*1b00*/  UIADD3 UR6, UR6, 0x18, URZ ;  /* 0x0000001806067890 */ /* 0x000fc8000fffe03f */
[----:B------:R-:W-:-:S09]  /*1b10*/  UPRMT UR6, URZ, 0x654, UR6 ;  /* 0x000006543f067896 */ /* 0x000fd20008000006 */
[----:B------:R-:W-:Y:S01]  /*1b20*/  SYNCS.ARRIVE.TRANS64.RED.A1T0 RZ, [UR6], RZ ;  /* 0x000000ffffff79a7 */ /* 0x000fe20008100406 */
[----:B------:R-:W-:Y:S05]  /*1b30*/  @P0 BRA `(.L_x_29) ;  /* 0x0000000000040947 */ /* 0x000fea0003800000 */
[----:B------:R-:W-:Y:S01]  /*1b40*/  BPT.TRAP 0x1 ;  /* 0x000000040000795c */ /* 0x000fe20000300000 */
.L_x_29:
[----:B------:R-:W-:Y:S01]  /*1b50*/  SHF.L.U32 R0, R163, 0x1f, RZ ;  /* 0x0000001fa3007819 */ /* 0x000fe200000006ff */
[----:B------:R-:W-:Y:S01]  /*1b60*/  UIADD3 UR39, UR44, UR39, URZ ;  /* 0x000000272c277290 */ /* 0x000fe2000fffe03f */
[----:B------:R-:W1:Y:S01]  /*1b70*/  LDC R7, c[0x0][0x288] ;  /* 0x0000a200ff077b82 */ /* 0x000e620000000800 */
[----:B------:R-:W-:Y:S01]  /*1b80*/  UISETP.GE.U32.AND UP1, UPT, UR44, 0x3, UPT ;  /* 0x000000032c00788c */ /* 0x000fe2000bf26070 */
[----:B------:R-:W-:Y:S01]  /*1b90*/  IMAD.SHL.U32 R8, R156, 0x2, RZ ;  /* 0x000000029c087824 */ /* 0x000fe200078e00ff */
[----:B------:R-:W-:Y:S02]  /*1ba0*/  UISETP.GT.U32.AND UP0, UPT, UR39, 0x2, UPT ;  /* 0x000000022700788c */ /* 0x000fe4000bf04070 */
[----:B------:R-:W-:Y:S02]  /*1bb0*/  UIMAD.WIDE.U32 UR4, UR39, -0x55555555, URZ ;  /* 0xaaaaaaab270478a5 */ /* 0x000fe4000f8e003f */
[----:B------:R-:W-:Y:S01]  /*1bc0*/  UISETP.LT.U32.AND UP0, UPT, UR44, 0x3, UP0 ;  /* 0x000000032c00788c */ /* 0x000fe20008701070 */
[----:B------:R-:W2:Y:S01]  /*1bd0*/  SYNCS.PHASECHK.TRANS64.TRYWAIT P0, [R159+UR42+0x10], R0 ;  /* 0x000010009f0075a7 */ /* 0x000ea2000800016a */
[----:B------:R-:W-:Y:S01]  /*1be0*/  USHF.R.U32.HI UR4, URZ, 0x1, UR5 ;  /* 0x000000013f047899 */ /* 0x000fe20008011605 */
[----:B------:R-:W-:Y:S01]  /*1bf0*/  SHF.R.S32.HI R9, RZ, 0x1f, R8 ;  /* 0x0000001fff097819 */ /* 0x000fe20000011408 */
[----:B------:R-:W-:-:S02]  /*1c00*/  USEL UR6, URZ, 0x1, !UP0 ;  /* 0x000000013f067887 */ /* 0x000fc4000c000000 */
[----:B------:R-:W-:Y:S02]  /*1c10*/  UIMAD UR39, UR4, -0x3, UR39 ;  /* 0xfffffffd042778a4 */ /* 0x000fe4000f8e0227 */
[----:B------:R-:W-:-:S04]  /*1c20*/  ULOP3.LUT UR38, UR38, UR6, URZ, 0x3c, !UPT ;  /* 0x0000000626267292 */ /* 0x000fc8000f8e3c3f */
[----:B------:R-:W-:Y:S01]  /*1c30*/  @UP1 ULOP3.LUT UR38, UR38, 0x1, UR4, 0x78, !UPT ;  /* 0x0000000126261892 */ /* 0x000fe2000f8e7804 */
[----:B-12---:R-:W-:Y:S11]  /*1c40*/  @!P0 BRA `(.L_x_31) ;  /* 0x0000007800ac8947 */ /* 0x006ff60003800000 */
.L_x_316:
[----:B-1----:R-:W-:Y:S01]  /*1c50*/  IMAD.SHL.U32 R0, R19, 0x40, RZ ;  /* 0x0000004013007824 */ /* 0x002fe200078e00ff */
[----:B------:R-:W-:Y:S01]  /*1c60*/  ULDC UR6, c[0x0][0x284] ;  /* 0x0000a10000067ab9 */ /* 0x000fe20000000800 */
[----:B------:R-:W-:Y:S01]  /*1c70*/  IMAD.SHL.U32 R22, R22, 0x100, RZ ;  /* 0x0000010016167824 */ /* 0x000fe200078e00ff */
[----:B------:R-:W-:Y:S01]  /*1c80*/  SHF.R.S32.HI R15, RZ, 0x1f, R2 ;  /* 0x0000001fff0f7819 */ /* 0x000fe20000011402 */
[----:B------:R-:W-:Y:S01]  /*1c90*/  ULDC.64 UR4, c[0x0][0x5d0] ;  /* 0x0001740000047ab9 */ /* 0x000fe20000000a00 */
[----:B------:R-:W-:Y:S01]  /*1ca0*/  ISETP.GE.AND P0, PT, R0, UR6, PT ;  /* 0x0000000600007c0c */ /* 0x000fe2000bf06270 */
[----:B------:R-:W-:Y:S01]  /*1cb0*/  IMAD.WIDE.U32 R4, R2, UR4, R8 ;  /* 0x0000000402047c25 */ /* 0x000fe2000f8e0008 */
[----:B------:R-:W-:Y:S02]  /*1cc0*/  SHF.R.S32.HI R14, RZ, 0x1f, R22 ;  /* 0x0000001fff0e7819 */ /* 0x000fe40000011416 */
[C---:B------:R-:W-:Y:S01]  /*1cd0*/  ISETP.GE.OR P0, PT, R22.reuse, R7, P0 ;  /* 0x000000071600720c */ /* 0x040fe20000706670 */
[----:B------:R-:W-:Y:S01]  /*1ce0*/  IMAD R3, R15, UR4, RZ ;  /* 0x000000040f037c24 */ /* 0x000fe2000f8e02ff */
[----:B------:R-:W-:-:S03]  /*1cf0*/  IADD3 R4, P1, R22, R4, RZ ;  /* 0x0000000416047210 */ /* 0x000fc60007f3e0ff */
[----:B------:R-:W-:-:S05]  /*1d00*/  IMAD R3, R2, UR5, R3 ;  /* 0x0000000502037c24 */ /* 0x000fca000f8e0203 */
[----:B------:R-:W-:-:S03]  /*1d10*/  IADD3.X R5, R14, R5, R3, P1, !PT ;  /* 0x000000050e057210 */ /* 0x000fc60000ffe403 */
[----:B------:R-:W-:Y:S05]  /*1d20*/  @P0 BRA `(.L_x_32) ;  /* 0x0000006000b00947 */ /* 0x000fea0003800000 */
[----:B0-----:R-:W0:Y:S01]  /*1d30*/  LDC.64 R12, c[0x0][0x5c8] ;  /* 0x00017200ff0c7b82 */ /* 0x001e220000000a00 */
[----:B------:R-:W-:Y:S01]  /*1d40*/  IMAD.WIDE R10, R19, 0x40, R154 ;  /* 0x00000040130a7825 */ /* 0x000fe200078e029a */
[----:B------:R-:W-:Y:S01]  /*1d50*/  ULDC.64 UR4, c[0x0][0x5c0] ;  /* 0x0001700000047ab9 */ /* 0x000fe20000000a00 */
[----:B------:R-:W-:Y:S02]  /*1d60*/  BSSY B0, `(.L_x_32) ;  /* 0x0000628000007945 */ /* 0x000fe40003800000 */
[----:B------:R-:W-:Y:S02]  /*1d70*/  IMAD.IADD R19, R161, 0x1, -R0 ;  /* 0x00000001a1137824 */ /* 0x000fe400078e0a00 */
[-C--:B0-----:R-:W-:Y:S02]  /*1d80*/  IMAD R3, R11, R12.reuse, RZ ;  /* 0x0000000c0b037224 */ /* 0x081fe400078e02ff */
[----:B------:R-:W-:-:S04]  /*1d90*/  IMAD.WIDE.U32 R4, R10, R12, R4 ;  /* 0x0000000c0a047225 */ /* 0x000fc800078e0004 */
[----:B------:R-:W-:Y:S01]  /*1da0*/  IMAD R3, R10, R13, R3 ;  /* 0x0000000d0a037224 */ /* 0x000fe200078e0203 */
[----:B------:R-:W-:-:S03]  /*1db0*/  IADD3 R4, P0, R4, UR4, RZ ;  /* 0x0000000404047c10 */ /* 0x000fc6000ff1e0ff */
[----:B------:R-:W-:Y:S01]  /*1dc0*/  IMAD.IADD R3, R5, 0x1, R3 ;  /* 0x0000000105037824 */ /* 0x000fe200078e0203 */
[----:B------:R-:W-:-:S04]  /*1dd0*/  LEA R6, P1, R12, R4, 0x3 ;  /* 0x000000040c067211 */ /* 0x000fc800078218ff */
[----:B------:R-:W-:Y:S01]  /*1de0*/  IADD3.X R5, R3, UR5, RZ, P0, !PT ;  /* 0x0000000503057c10 */ /* 0x000fe200087fe4ff */
[----:B------:R-:W-:Y:S01]  /*1df0*/  IMAD R3, R156, -0x2, R7 ;  /* 0xfffffffe9c037824 */ /* 0x000fe200078e0207 */
[----:B-----5:R-:W-:Y:S02]  /*1e00*/  ISETP.NE.AND P0, PT, R152, RZ, PT ;  /* 0x000000ff9800720c */ /* 0x020fe40003f05270 */
[----:B------:R-:W-:Y:S01]  /*1e10*/  LEA.HI.X R7, R12, R5, R13, 0x3, P1 ;  /* 0x000000050c077211 */ /* 0x000fe200008f1c0d */
[----:B------:R-:W-:-:S10]  /*1e20*/  IMAD.IADD R0, R3, 0x1, -R22 ;  /* 0x0000000103007824 */ /* 0x000fd400078e0a16 */
[----:B------:R-:W-:Y:S05]  /*1e30*/  @!P0 BRA `(.L_x_33) ;  /* 0x0000004800608947 */ /* 0x000fea0003800000 */
[----:B------:R-:W0:Y:S01]  /*1e40*/  LDC.64 R20, c[0x0][0x5b0] ;  /* 0x00016c00ff147b82 */ /* 0x000e220000000a00 */
[----:B------:R-:W-:Y:S01]  /*1e50*/  ULDC.64 UR4, c[0x0][0x5b8] ;  /* 0x00016e0000047ab9 */ /* 0x000fe20000000a00 */
[----:B------:R-:W-:Y:S01]  /*1e60*/  ISETP.GE.AND P1, PT, R19, 0x1, PT ;  /* 0x000000011300780c */ /* 0x000fe20003f26270 */
[----:B------:R-:W-:Y:S01]  /*1e70*/  IMAD.WIDE.U32 R8, R2, UR4, R8 ;  /* 0x0000000402087c25 */ /* 0x000fe2000f8e0008 */
[----:B------:R-:W-:Y:S02]  /*1e80*/  BSSY B1, `(.L_x_34) ;  /* 0x000000e000017945 */ /* 0x000fe40003800000 */
[----:B------:R-:W-:Y:S01]  /*1e90*/  ISETP.LT.OR P5, PT, R0, 0x1, !P1 ;  /* 0x000000010000780c */ /* 0x000fe20004fa1670 */
[----:B------:R-:W-:Y:S01]  /*1ea0*/  IMAD R3, R15, UR4, RZ ;  /* 0x000000040f037c24 */ /* 0x000fe2000f8e02ff */
[----:B------:R-:W1:Y:S01]  /*1eb0*/  LDC.64 R164, c[0x0][0x5a8] ;  /* 0x00016a00ffa47b82 */ /* 0x000e620000000a00 */
[----:B------:R-:W-:Y:S02]  /*1ec0*/  IADD3 R12, P0, R22, R8, RZ ;  /* 0x00000008160c7210 */ /* 0x000fe40007f1e0ff */
[----:B------:R-:W-:-:S05]  /*1ed0*/  IMAD R3, R2, UR5, R3 ;  /* 0x0000000502037c24 */ /* 0x000fca000f8e0203 */
[----:B------:R-:W-:Y:S01]  /*1ee0*/  IADD3.X R13, R14, R9, R3, P0, !PT ;  /* 0x000000090e0d7210 */ /* 0x000fe200007fe403 */
[-C--:B0-----:R-:W-:Y:S02]  /*1ef0*/  IMAD R8, R11, R20.reuse, RZ ;  /* 0x000000140b087224 */ /* 0x081fe400078e02ff */
[----:B------:R-:W-:-:S04]  /*1f00*/  IMAD.WIDE.U32 R2, R10, R20, R12 ;  /* 0x000000140a027225 */ /* 0x000fc800078e000c */
[----:B------:R-:W-:Y:S01]  /*1f10*/  IMAD R15, R10, R21, R8 ;  /* 0x000000150a0f7224 */ /* 0x000fe200078e0208 */
[----:B-1----:R-:W-:-:S04]  /*1f20*/  IADD3 R2, P0, R2, R164, RZ ;  /* 0x000000a402027210 */ /* 0x002fc80007f1e0ff */
[----:B------:R-:W-:Y:S01]  /*1f30*/  IADD3.X R3, R165, R3, R15, P0, !PT ;  /* 0x00000003a5037210 */ /* 0x000fe200007fe40f */
[----:B------:R-:W-:Y:S08]  /*1f40*/  @P5 BRA `(.L_x_35) ;  /* 0x0000000000045947 */ /* 0x000ff00003800000 */
[----:B------:R0:W5:Y:S02]  /*1f50*/  LDG.E.U8 R162, desc[UR36][R2.64] ;  /* 0x0000002402a27981 */ /* 0x000164000c1e1100 */
.L_x_35:
[----:B------:R-:W-:Y:S05]  /*1f60*/  BSYNC B1 ;  /* 0x0000000000017941 */ /* 0x000fea0003800000 */
.L_x_34:
[----:B-----5:R-:W-:Y:S01]  /*1f70*/  LOP3.LUT R11, R162, 0xffff, RZ, 0xc0, !PT ;  /* 0x0000ffffa20b7812 */ /* 0x020fe200078ec0ff */
[C---:B------:R-:W-:Y:S01]  /*1f80*/  IMAD.SHL.U32 R8, R20.reuse, 0x8, RZ ;  /* 0x0000000814087824 */ /* 0x040fe200078e00ff */
[----:B------:R-:W-:Y:S01]  /*1f90*/  SHF.L.U64.HI R9, R20, 0x3, R21 ;  /* 0x0000000314097819 */ /* 0x000fe20000010215 */
[----:B------:R-:W-:Y:S01]  /*1fa0*/  BSSY B1, `(.L_x_36) ;  /* 0x000000e000017945 */ /* 0x000fe20003800000 */
[----:B------:R-:W-:Y:S02]  /*1fb0*/  PRMT R11, R11, 0x8880, RZ ;  /* 0x000088800b0b7816 */ /* 0x000fe400000000ff */
[----:B------:R-:W-:Y:S01]  /*1fc0*/  ISETP.LT.OR P2, PT, R0, 0x2, !P1 ;  /* 0x000000020000780c */ /* 0x000fe20004f41670 */
[----:B------:R-:W-:Y:S01]  /*1fd0*/  IMAD.WIDE.U32 R8, R10, R20, R8 ;  /* 0x000000140a087225 */ /* 0x000fe200078e0008 */
[----:B------:R-:W-:-:S03]  /*1fe0*/  ISETP.GE.AND P0, PT, R19, 0x9, PT ;  /* 0x000000091300780c */ /* 0x000fc60003f06270 */
[----:B------:R-:W-:Y:S01]  /*1ff0*/  IMAD R10, R11, R152, RZ ;  /* 0x000000980b0a7224 */ /* 0x000fe200078e02ff */
[----:B------:R-:W-:Y:S01]  /*2000*/  IADD3 R8, P3, P4, R12, R164, R8 ;  /* 0x000000a40c087210 */ /* 0x000fe20007c7e008 */
[----:B------:R-:W-:Y:S02]  /*2010*/  IMAD.IADD R14, R15, 0x1, R9 ;  /* 0x000000010f0e7824 */ /* 0x000fe400078e0209 */
[----:B------:R-:W-:-:S05]  /*2020*/  @!P5 IMAD R11, R24, R153, R10 ;  /* 0x00000099180bd224 */ /* 0x000fca00078e020a */
[----:B------:R1:W-:Y:S01]  /*2030*/  @!P5 STG.E.U8 desc[UR36][R4.64], R11 ;  /* 0x0000000b0400d986 */ /* 0x0003e2000c101124 */
[----:B------:R-:W-:Y:S05]  /*2040*/  @P2 BRA `(.L_x_37) ;  /* 0x00000000000c2947 */ /* 0x000fea0003800000 */
[----:B------:R-:W1:Y:S02]  /*2050*/  LDG.E.U8 R162, desc[UR36][R2.64+0x1] ;  /* 0x0000012402a27981 */ /* 0x000e64000c1e1100 */
[----:B-1----:R-:W-:-:S05]  /*2060*/  PRMT R11, R162, 0x8880, RZ ;  /* 0x00008880a20b7816 */ /* 0x002fca00000000ff */
[----:B------:R-:W-:-:S07]  /*2070*/  IMAD R10, R11, R152, RZ ;  /* 0x000000980b0a7224 */ /* 0x000fce00078e02ff */
.L_x_37:
[----:B------:R-:W-:Y:S05]  /*2080*/  BSYNC B1 ;  /* 0x0000000000017941 */ /* 0x000fea0003800000 */
.L_x_36:
[C---:B------:R-:W-:Y:S01]  /*2090*/  ISETP.LT.OR P5, PT, R0.reuse, 0x1, !P0 ;  /* 0x000000010000780c */ /* 0x040fe200047a1670 */
[----:B------:R-:W-:Y:S01]  /*20a0*/  @!P2 IMAD R25, R25, R153, R10 ;  /* 0x000000991919a224 */ /* 0x000fe200078e020a */
[----:B------:R-:W-:Y:S01]  /*20b0*/  BSSY B1, `(.L_x_38) ;  /* 0x000000a000017945 */ /* 0x000fe20003800000 */
[----:B------:R-:W-:Y:S02]  /*20c0*/  IADD3.X R9, R13, R165, R14, P3, P4 ;  /* 0x000000a50d097210 */ /* 0x000fe40001fe840e */
[C---:B------:R-:W-:Y:S01]  /*20d0*/  ISETP.LT.OR P3, PT, R0.reuse, 0x2, !P0 ;  /* 0x000000020000780c */ /* 0x040fe20004761670 */
[----:B------:R2:W-:Y:S01]  /*20e0*/  @!P2 STG.E.U8 desc[UR36][R4.64+0x1], R25 ;  /* 0x000001190400a986 */ /* 0x0005e2000c101124 */
[C---:B------:R-:W-:Y:S02]  /*20f0*/  ISETP.LT.OR P4, PT, R0.reuse, 0x9, !P1 ;  /* 0x000000090000780c */ /* 0x040fe40004f81670 */
[----:B------:R-:W-:-:S04]  /*2100*/  ISETP.LT.OR P2, PT, R0, 0xa, !P1 ;  /* 0x0000000a0000780c */ /* 0x000fc80004f41670 */
[----:B------:R-:W-:Y:S09]  /*2110*/  @P5 BRA `(.L_x_39) ;  /* 0x00000000000c5947 */ /* 0x000ff20003800000 */
[----:B------:R-:W1:Y:S02]  /*2120*/  LDG.E.U8 R162, desc[UR36][R8.64] ;  /* 0x0000002408a27981 */ /* 0x000e64000c1e1100 */
[----:B-1----:R-:W-:-:S05]  /*2130*/  PRMT R11, R162, 0x8880, RZ ;  /* 0x00008880a20b7816 */ /* 0x002fca00000000ff */
[----:B------:R-:W-:-:S07]  /*2140*/  IMAD R10, R11, R152, RZ ;  /* 0x000000980b0a7224 */ /* 0x000fce00078e02ff */
.L_x_39:
[----:B------:R-:W-:Y:S05]  /*2150*/  BSYNC B1 ;  /* 0x0000000000017941 */ /* 0x000fea0003800000 */
.L_x_38:
[----:B-1----:R-:W-:Y:S01]  /*2160*/  @!P5 IMAD R11, R26, R153, R10 ;  /* 0x000000991a0bd224 */ /* 0x002fe200078e020a */
[----:B------:R-:W-:Y:S04]  /*2170*/  BSSY B1, `(.L_x_40) ;  /* 0x0000006000017945 */ /* 0x000fe80003800000 */
[----:B------:R1:W-:Y:S01]  /*2180*/  @!P5 STG.E.U8 desc[UR36][R6.64], R11 ;  /* 0x0000000b0600d986 */ /* 0x0003e2000c101124 */
[----:B------:R-:W-:Y:S05]  /*2190*/  @P3 BRA `(.L_x_41) ;  /* 0x00000000000c3947 */ /* 0x000fea0003800000 */
[----:B------:R-:W1:Y:S02]  /*21a0*/  LDG.E.U8 R162, desc[UR36][R8.64+0x1] ;  /* 0x0000012408a27981 */ /* 0x000e64000c1e1100 */
[----:B-1----:R-:W-:-:S05]  /*21b0*/  PRMT R11, R162, 0x8880, RZ ;  /* 0x00008880a20b7816 */ /* 0x002fca00000000ff */
[----:B------:R-:W-:-:S07]  /*21c0*/  IMAD R10, R11, R152, RZ ;  /* 0x000000980b0a7224 */ /* 0x000fce00078e02ff */
.L_x_41:
[----:B------:R-:W-:Y:S05]  /*21d0*/  BSYNC B1 ;  /* 0x0000000000017941 */ /* 0x000fea0003800000 */
.L_x_40:
[----:B------:R-:W-:Y:S01]  /*21e0*/  @!P3 IMAD R27, R27, R153, R10 ;  /* 0x000000991b1bb224 */ /* 0x000fe200078e020a */
[----:B------:R-:W-:Y:S04]  /*21f0*/  BSSY B1, `(.L_x_42) ;  /* 0x0000006000017945 */ /* 0x000fe80003800000 */
[----:B------:R3:W-:Y:S01]  /*2200*/  @!P3 STG.E.U8 desc[UR36][R6.64+0x1], R27 ;  /* 0x0000011b0600b986 */ /* 0x0007e2000c101124 */
[----:B------:R-:W-:Y:S05]  /*2210*/  @P4 BRA `(.L_x_43) ;  /* 0x00000000000c4947 */ /* 0x000fea0003800000 */
[----:B------:R-:W1:Y:S02]  /*2220*/  LDG.E.U8 R162, desc[UR36][R2.64+0x8] ;  /* 0x0000082402a27981 */ /* 0x000e64000c1e1100 */
[----:B-1----:R-:W-:-:S05]  /*2230*/  PRMT R11, R162, 0x8880, RZ ;  /* 0x00008880a20b7816 */ /* 0x002fca00000000ff */
[----:B------:R-:W-:-:S07]  /*2240*/  IMAD R10, R11, R152, RZ ;  /* 0x000000980b0a7224 */ /* 0x000fce00078e02ff */
.L_x_43:
[----:B------:R-:W-:Y:S05]  /*2250*/  BSYNC B1 ;  /* 0x0000000000017941 */ /* 0x000fea0003800000 */
.L_x_42:
[----:B-1----:R-:W-:Y:S01]  /*2260*/  @!P4 IMAD R11, R28, R153, R10 ;  /* 0x000000991c0bc224 */ /* 0x002fe200078e020a */
[----:B------:R-:W-:Y:S04]  /*2270*/  BSSY B1, `(.L_x_44) ;  /* 0x0000006000017945 */ /* 0x000fe80003800000 */
[----:B------:R1:W-:Y:S01]  /*2280*/  @!P4 STG.E.U8 desc[UR36][R4.64+0x8], R11 ;  /* 0x0000080b0400c986 */ /* 0x0003e2000c101124 */
[----:B------:R-:W-:Y:S05]  /*2290*/  @P2 BRA `(.L_x_45) ;  /* 0x00000000000c2947 */ /* 0x000fea0003800000 */
[----:B------:R-:W1:Y:S02]  /*22a0*/  LDG.E.U8 R162, desc[UR36][R2.64+0x9] ;  /* 0x0000092402a27981 */ /* 0x000e64000c1e1100 */
[----:B-1----:R-:W-:-:S05]  /*22b0*/  PRMT R11, R162, 0x8880, RZ ;  /* 0x00008880a20b7816 */ /* 0x002fca00000000ff */
[----:B------:R-:W-:-:S07]  /*22c0*/  IMAD R10, R11, R152, RZ ;  /* 0x000000980b0a7224 */ /* 0x000fce00078e02ff */
.L_x_45:
[----:B------:R-:W-:Y:S05]  /*22d0*/  BSYNC B1 ;  /* 0x0000000000017941 */ /* 0x000fea0003800000 */
.L_x_44:
[C---:B------:R-:W-:Y:S01]  /*22e0*/  ISETP.LT.OR P4, PT, R0.reuse, 0x9, !P0 ;  /* 0x000000090000780c */ /* 0x040fe20004781670 */
[----:B------:R-:W-:Y:S01]  /*22f0*/  @!P2 IMAD R29, R29, R153, R10 ;  /* 0x000000991d1da224 */ /* 0x000fe200078e020a */
[----:B------:R-:W-:Y:S01]  /*2300*/  BSSY B1, `(.L_x_46) ;  /* 0x0000009000017945 */ /* 0x000fe20003800000 */
[C---:B------:R-:W-:Y:S02]  /*2310*/  ISETP.LT.OR P3, PT, R0.reuse, 0xa, !P0 ;  /* 0x0000000a0000780c */ /* 0x040fe40004761670 */
[C---:B------:R-:W-:Y:S01]  /*2320*/  ISETP.LT.OR P5, PT, R0.reuse, 0x11, !P1 ;  /* 0x000000110000780c */ /* 0x040fe20004fa1670 */
[----:B------:R4:W-:Y:S01]  /*2330*/  @!P2 STG.E.U8 desc[UR36][R4.64+0x9], R29 ;  /* 0x0000091d0400a986 */ /* 0x0009e2000c101124 */
[----:B------:R-:W-:-:S06]  /*2340*/  ISETP.LT.OR P2, PT, R0, 0x12, !P1 ;  /* 0x000000120000780c */ /* 0x000fcc0004f41670 */
[----:B------:R-:W-:Y:S07]  /*2350*/  @P4 BRA `(.L_x_47) ;  /* 0x00000000000c4947 */ /* 0x000fee0003800000 */
[----:B------:R-:W1:Y:S02]  /*2360*/  LDG.E.U8 R162, desc[UR36][R8.64+0x8] ;  /* 0x0000082408a27981 */ /* 0x000e64000c1e1100 */
[----:B-1----:R-:W-:-:S05]  /*2370*/  PRMT R11, R162, 0x8880, RZ ;  /* 0x00008880a20b7816 */ /* 0x002fca00000000ff */
[----:B------:R-:W-:-:S07]  /*2380*/  IMAD R10, R11, R152, RZ ;  /* 0x000000980b0a7224 */ /* 0x000fce00078e02ff */
.L_x_47:
[----:B------:R-:W-:Y:S05]  /*2390*/  BSYNC B1 ;  /* 0x0000000000017941 */ /* 0x000fea0003800000 */
.L_x_46:
[----:B-1----:R-:W-:Y:S01]  /*23a0*/  @!P4 IMAD R11, R30, R153, R10 ;  /* 0x000000991e0bc224 */ /* 0x002fe200078e020a */
[----:B------:R-:W-:Y:S04]  /*23b0*/  BSSY B1, `(.L_x_48) ;  /* 0x0000006000017945 */ /* 0x000fe80003800000 */
[----:B------:R1:W-:Y:S01]  /*23c0*/  @!P4 STG.E.U8 desc[UR36][R6.64+0x8], R11 ;  /* 0x0000080b0600c986 */ /* 0x0003e2000c101124 */
[----:B------:R-:W-:Y:S05]  /*23d0*/  @P3 BRA `(.L_x_49) ;  /* 0x00000000000c3947 */ /* 0x000fea0003800000 */
[----:B------:R-:W1:Y:S02]  /*23e0*/  LDG.E.U8 R162, desc[UR36][R8.64+0x9] ;  /* 0x0000092408a27981 */ /* 0x000e64000c1e1100 */
[----:B-1----:R-:W-:-:S05]  /*23f0*/  PRMT R11, R162, 0x8880, RZ ;  /* 0x00008880a20b7816 */ /* 0x002fca00000000ff */
[----:B------:R-:W-:-:S07]  /*2400*/  IMAD R10, R11, R152, RZ ;  /* 0x000000980b0a7224 */ /* 0x000fce00078e02ff */
.L_x_49:
[----:B------:R-:W-:Y:S05]  /*2410*/  BSYNC B1 ;  /* 0x0000000000017941 */ /* 0x000fea0003800000 */
.L_x_48:
[----:B------:R-:W-:Y:S01]  /*2420*/  @!P3 IMAD R31, R31, R153, R10 ;  /* 0x000000991f1fb224 */ /* 0x000fe200078e020a */
[----:B------:R-:W-:Y:S04]  /*2430*/  BSSY B1, `(.L_x_50) ;  /* 0x0000006000017945 */ /* 0x000fe80003800000 */
[----:B------:R0:W-:Y:S01]  /*2440*/  @!P3 STG.E.U8 desc[UR36][R6.64+0x9], R31 ;  /* 0x0000091f0600b986 */ /* 0x0001e2000c101124 */
[----:B------:R-:W-:Y:S05]  /*2450*/  @P5 BRA `(.L_x_51) ;  /* 0x00000000000c5947 */ /* 0x000fea0003800000 */
[----:B------:R-:W1:Y:S02]  /*2460*/  LDG.E.U8 R162, desc[UR36][R2.64+0x10] ;  /* 0x0000102402a27981 */ /* 0x000e64000c1e1100 */
[----:B-1----:R-:W-:-:S05]  /*2470*/  PRMT R11, R162, 0x8880, RZ ;  /* 0x00008880a20b7816 */ /* 0x002fca00000000ff */
[----:B------:R-:W-:-:S07]  /*2480*/  IMAD R10, R11, R152, RZ ;  /* 0x000000980b0a7224 */ /* 0x000fce00078e02ff */
.L_x_51:
[----:B------:R-:W-:Y:S05]  /*2490*/  BSYNC B1 ;  /* 0x0000000000017941 */ /* 0x000fea0003800000 */
.L_x_50:
[----:B-1----:R-:W-:Y:S01]  /*24a0*/  @!P5 IMAD R11, R32, R153, R10 ;  /* 0x00000099200bd224 */ /* 0x002fe200078e020a */
[----:B------:R-:W-:Y:S04]  /*24b0*/  BSSY B1, `(.L_x_52) ;  /* 0x0000006000017945 */ /* 0x000fe80003800000 */
[----:B------:R1:W-:Y:S01]  /*24c0*/  @!P5 STG.E.U8 desc[UR36][R4.64+0x10], R11 ;  /* 0x0000100b0400d986 */ /* 0x0003e2000c101124 */
[----:B------:R-:W-:Y:S05]  /*24d0*/  @P2 BRA `(.L_x_53) ;  /* 0x00000000000c2947 */ /* 0x000fea0003800000 */
[----:B------:R-:W1:Y:S02]  /*24e0*/  LDG.E.U8 R162, desc[UR36][R2.64+0x11] ;  /* 0x0000112402a27981 */ /* 0x000e64000c1e1100 */
[----:B-1----:R-:W-:-:S05]  /*24f0*/  PRMT R11, R162, 0x8880, RZ ;  /* 0x00008880a20b7816 */ /* 0x002fca00000000ff */
[----:B------:R-:W-:-:S07]  /*2500*/  IMAD R10, R11, R152, RZ ;  /* 0x000000980b0a7224 */ /* 0x000fce00078e02ff */
.L_x_53:
[----:B------:R-:W-:Y:S05]  /*2510*/  BSYNC B1 ;  /* 0x0000000000017941 */ /* 0x000fea0003800000 */
.L_x_52:
        /* <DEDUP_REMOVED lines=11> */
.L_x_55:
[----:B------:R-:W-:Y:S05]  /*25d0*/  BSYNC B1 ;  /* 0x0000000000017941 */ /* 0x000fea0003800000 */
.L_x_54:
[----:B-1----:R-:W-:Y:S01]  /*25e0*/  @!P4 IMAD R11, R34, R153, R10 ;  /* 0x00000099220bc224 */ /* 0x002fe200078e020a */
[----:B------:R-:W-:Y:S04]  /*25f0*/  BSSY B1, `(.L_x_56) ;  /* 0x0000006000017945 */ /* 0x000fe80003800000 */
[----:B------:R1:W-:Y:S01]  /*2600*/  @!P4 STG.E.U8 desc[UR36][R6.64+0x10], R11 ;  /* 0x0000100b0600c986 */ /* 0x0003e2000c101124 */
[----:B------:R-:W-:Y:S05]  /*2610*/  @P3 BRA `(.L_x_57) ;  /* 0x00000000000c3947 */ /* 0x000fea0003800000 */
[----:B------:R-:W1:Y:S02]  /*2620*/  LDG.E.U8 R162, desc[UR36][R8.64+0x11] ;  /* 0x0000112408a27981 */ /* 0x000e64000c1e1100 */
[----:B-1----:R-:W-:-:S05]  /*2630*/  PRMT R11, R162, 0x8880, RZ ;  /* 0x00008880a20b7816 */ /* 0x002fca00000000ff */
[----:B------:R-:W-:-:S07]  /*2640*/  IMAD R10, R11, R152, RZ ;  /* 0x000000980b0a7224 */ /* 0x000fce00078e02ff */
.L_x_57:
[----:B------:R-:W-:Y:S05]  /*2650*/  BSYNC B1 ;  /* 0x0000000000017941 */ /* 0x000fea0003800000 */
.L_x_56:
[----:B------:R-:W-:Y:S01]  /*2660*/  @!P3 IMAD R35, R35, R153, R10 ;  /* 0x000000992323b224 */ /* 0x000fe200078e020a */
[----:B------:R-:W-:Y:S04]  /*2670*/  BSSY B1, `(.L_x_58) ;  /* 0x0000006000017945 */ /* 0x000fe80003800000 */
[----:B------:R0:W-:Y:S01]  /*2680*/  @!P3 STG.E.U8 desc[UR36][R6.64+0x11], R35 ;  /* 0x000011230600b986 */ /* 0x0001e2000c101124 */
[----:B------:R-:W-:Y:S05]  /*2690*/  @P5 BRA `(.L_x_59) ;  /* 0x00000000000c5947 */ /* 0x000fea0003800000 */
[----:B------:R-:W1:Y:S02]  /*26a0*/  LDG.E.U8 R162, desc[UR36][R2.64+0x18] ;  /* 0x0000182402a27981 */ /* 0x000e64000c1e1100 */
[----:B-1----:R-:W-:-:S05]  /*26b0*/  PRMT R11, R162, 0x8880, RZ ;  /* 0x00008880a20b7816 */ /* 0x002fca00000000ff */
[----:B------:R-:W-:-:S07]  /*26c0*/  IMAD R10, R11, R152, RZ ;  /* 0x000000980b0a7224 */ /* 0x000fce00078e02ff */
.L_x_59:
[----:B------:R-:W-:Y:S05]  /*26d0*/  BSYNC B1 ;  /* 0x0000000000017941 */ /* 0x000fea0003800000 */
.L_x_58:
[----:B-1----:R-:W-:Y:S01]  /*26e0*/  @!P5 IMAD R11, R36, R153, R10 ;  /* 0x00000099240bd224 */ /* 0x002fe200078e020a */
[----:B------:R-:W-:Y:S04]  /*26f0*/  BSSY B1, `(.L_x_60) ;  /* 0x0000006000017945 */ /* 0x000fe80003800000 */
[----:B------:R1:W-:Y:S01]  /*2700*/  @!P5 STG.E.U8 desc[UR36][R4.64+0x18], R11 ;  /* 0x0000180b0400d986 */ /* 0x0003e2000c101124 */
[----:B------:R-:W-:Y:S05]  /*2710*/  @P2 BRA `(.L_x_61) ;  /* 0x00000000000c2947 */ /* 0x000fea0003800000 */
[----:B------:R-:W1:Y:S02]  /*2720*/  LDG.E.U8 R162, desc[UR36][R2.64+0x19] ;  /* 0x0000192402a27981 */ /* 0x000e64000c1e1100 */
[----:B-1----:R-:W-:-:S05]  /*2730*/  PRMT R11, R162, 0x8880, RZ ;  /* 0x00008880a20b7816 */ /* 0x002fca00000000ff */
[----:B------:R-:W-:-:S07]  /*2740*/  IMAD R10, R11, R152, RZ ;  /* 0x000000980b0a7224 */ /* 0x000fce00078e02ff */
.L_x_61:
[----:B------:R-:W-:Y:S05]  /*2750*/  BSYNC B1 ;  /* 0x0000000000017941 */ /* 0x000fea0003800000 */
.L_x_60:
        /* <DEDUP_REMOVED lines=11> */
.L_x_63:
[----:B------:R-:W-:Y:S05]  /*2810*/  BSYNC B1 ;  /* 0x0000000000017941 */ /* 0x000fea0003800000 */
.L_x_62:
[----:B-1----:R-:W-:Y:S01]  /*2820*/  @!P4 IMAD R11, R38, R153, R10 ;  /* 0x00000099260bc224 */ /* 0x002fe200078e020a */
[----:B------:R-:W-:Y:S04]  /*2830*/  BSSY B1, `(.L_x_64) ;  /* 0x0000006000017945 */ /* 0x000fe80003800000 */
[----:B------:R1:W-:Y:S01]  /*2840*/  @!P4 STG.E.U8 desc[UR36][R6.64+0x18], R11 ;  /* 0x0000180b0600c986 */ /* 0x0003e2000c101124 */
[----:B------:R-:W-:Y:S05]  /*2850*/  @P3 BRA `(.L_x_65) ;  /* 0x00000000000c3947 */ /* 0x000fea0003800000 */
[----:B------:R-:W1:Y:S02]  /*2860*/  LDG.E.U8 R162, desc[UR36][R8.64+0x19] ;  /* 0x0000192408a27981 */ /* 0x000e64000c1e1100 */
[----:B-1----:R-:W-:-:S05]  /*2870*/  PRMT R11, R162, 0x8880, RZ ;  /* 0x00008880a20b7816 */ /* 0x002fca00000000ff */
[----:B------:R-:W-:-:S07]  /*2880*/  IMAD R10, R11, R152, RZ ;  /* 0x000000980b0a7224 */ /* 0x000fce00078e02ff */
.L_x_65:
[----:B------:R-:W-:Y:S05]  /*2890*/  BSYNC B1 ;  /* 0x0000000000017941 */ /* 0x000fea0003800000 */
.L_x_64:
[----:B------:R-:W-:Y:S01]  /*28a0*/  @!P3 IMAD R39, R39, R153, R10 ;  /* 0x000000992727b224 */ /* 0x000fe200078e020a */
[----:B------:R-:W-:Y:S04]  /*28b0*/  BSSY B1, `(.L_x_66) ;  /* 0x0000006000017945 */ /* 0x000fe80003800000 */
[----:B------:R0:W-:Y:S01]  /*28c0*/  @!P3 STG.E.U8 desc[UR36][R6.64+0x19], R39 ;  /* 0x000019270600b986 */ /* 0x0001e2000c101124 */
[----:B------:R-:W-:Y:S05]  /*28d0*/  @P5 BRA `(.L_x_67) ;  /* 0x00000000000c5947 */ /* 0x000fea0003800000 */
[----:B------:R-:W1:Y:S02]  /*28e0*/  LDG.E.U8 R162, desc[UR36][R2.64+0x20] ;  /* 0x0000202402a27981 */ /* 0x000e64000c1e1100 */
[----:B-1----:R-:W-:-:S05]  /*28f0*/  PRMT R11, R162, 0x8880, RZ ;  /* 0x00008880a20b7816 */ /* 0x002fca00000000ff */
[----:B------:R-:W-:-:S07]  /*2900*/  IMAD R10, R11, R152, RZ ;  /* 0x000000980b0a7224 */ /* 0x000fce00078e02ff */
.L_x_67:
[----:B------:R-:W-:Y:S05]  /*2910*/  BSYNC B1 ;  /* 0x0000000000017941 */ /* 0x000fea0003800000 */
.L_x_66:
[----:B-1----:R-:W-:Y:S01]  /*2920*/  @!P5 IMAD R11, R40, R153, R10 ;  /* 0x00000099280bd224 */ /* 0x002fe200078e020a */
[----:B------:R-:W-:Y:S04]  /*2930*/  BSSY B1, `(.L_x_68) ;  /* 0x0000006000017945 */ /* 0x000fe80003800000 */
[----:B------:R1:W-:Y:S01]  /*2940*/  @!P5 STG.E.U8 desc[UR36][R4.64+0x20], R11 ;  /* 0x0000200b0400d986 */ /* 0x0003e2000c101124 */
[----:B------:R-:W-:Y:S05]  /*2950*/  @P2 BRA `(.L_x_69) ;  /* 0x00000000000c2947 */ /* 0x000fea0003800000 */
[----:B------:R-:W1:Y:S02]  /*2960*/  LDG.E.U8 R162, desc[UR36][R2.64+0x21] ;  /* 0x0000212402a27981 */ /* 0x000e64000c1e1100 */
[----:B-1----:R-:W-:-:S05]  /*2970*/  PRMT R11, R162, 0x8880, RZ ;  /* 0x00008880a20b7816 */ /* 0x002fca00000000ff */
[----:B------:R-:W-:-:S07]  /*2980*/  IMAD R10, R11, R152, RZ ;  /* 0x000000980b0a7224 */ /* 0x000fce00078e02ff */
.L_x_69:
[----:B------:R-:W-:Y:S05]  /*2990*/  BSYNC B1 ;  /* 0x0000000000017941 */ /* 0x000fea0003800000 */
.L_x_68:
        /* <DEDUP_REMOVED lines=11> */
.L_x_71:
[----:B------:R-:W-:Y:S05]  /*2a50*/  BSYNC B1 ;  /* 0x0000000000017941 */ /* 0x000fea0003800000 */
.L_x_70:
[----:B-1----:R-:W-:Y:S01]  /*2a60*/  @!P4 IMAD R11, R42, R153, R10 ;  /* 0x000000992a0bc224 */ /* 0x002fe200078e020a */
[----:B------:R-:W-:Y:S04]  /*2a70*/  BSSY B1, `(.L_x_72) ;  /* 0x0000006000017945 */ /* 0x000fe80003800000 */
[----:B------:R1:W-:Y:S01]  /*2a80*/  @!P4 STG.E.U8 desc[UR36][R6.64+0x20], R11 ;  /* 0x0000200b0600c986 */ /* 0x0003e2000c101124 */
[----:B------:R-:W-:Y:S05]  /*2a90*/  @P3 BRA `(.L_x_73) ;  /* 0x00000000000c3947 */ /* 0x000fea0003800000 */
[----:B------:R-:W1:Y:S02]  /*2aa0*/  LDG.E.U8 R162, desc[UR36][R8.64+0x21] ;  /* 0x0000212408a27981 */ /* 0x000e64000c1e1100 */
[----:B-1----:R-:W-:-:S05]  /*2ab0*/  PRMT R11, R162, 0x8880, RZ ;  /* 0x00008880a20b7816 */ /* 0x002fca00000000ff */
[----:B------:R-:W-:-:S07]  /*2ac0*/  IMAD R10, R11, R152, RZ ;  /* 0x000000980b0a7224 */ /* 0x000fce00078e02ff */
.L_x_73:
[----:B------:R-:W-:Y:S05]  /*2ad0*/  BSYNC B1 ;  /* 0x0000000000017941 */ /* 0x000fea0003800000 */
.L_x_72:
[----:B------:R-:W-:Y:S01]  /*2ae0*/  @!P3 IMAD R43, R43, R153, R10 ;  /* 0x000000992b2bb224 */ /* 0x000fe200078e020a */
[----:B------:R-:W-:Y:S04]  /*2af0*/  BSSY B1, `(.L_x_74) ;  /* 0x0000006000017945 */ /* 0x000fe80003800000 */
[----:B------:R0:W-:Y:S01]  /*2b00*/  @!P3 STG.E.U8 desc[UR36][R6.64+0x21], R43 ;  /* 0x0000212b0600b986 */ /* 0x0001e2000c101124 */
[----:B------:R-:W-:Y:S05]  /*2b10*/  @P5 BRA `(.L_x_75) ;  /* 0x00000000000c5947 */ /* 0x000fea0003800000 */
[----:B------:R-:W1:Y:S02]  /*2b20*/  LDG.E.U8 R162, desc[UR36][R2.64+0x28] ;  /* 0x0000282402a27981 */ /* 0x000e64000c1e1100 */
[----:B-1----:R-:W-:-:S05]  /*2b30*/  PRMT R11, R162, 0x8880, RZ ;  /* 0x00008880a20b7816 */ /* 0x002fca00000000ff */
[----:B------:R-:W-:-:S07]  /*2b40*/  IMAD R10, R11, R152, RZ ;  /* 0x000000980b0a7224 */ /* 0x000fce00078e02ff */
.L_x_75:
[----:B------:R-:W-:Y:S05]  /*2b50*/  BSYNC B1 ;  /* 0x0000000000017941 */ /* 0x000fea0003800000 */
.L_x_74:
[----:B-1----:R-:W-:Y:S01]  /*2b60*/  @!P5 IMAD R11, R44, R153, R10 ;  /* 0x000000992c0bd224 */ /* 0x002fe200078e020a */
[----:B------:R-:W-:Y:S04]  /*2b70*/  BSSY B1, `(.L_x_76) ;  /* 0x0000006000017945 */ /* 0x000fe80003800000 */
[----:B------:R1:W-:Y:S01]  /*2b80*/  @!P5 STG.E.U8 desc[UR36][R4.64+0x28], R11 ;  /* 0x0000280b0400d986 */ /* 0x0003e2000c101124 */
[----:B------:R-:W-:Y:S05]  /*2b90*/  @P2 BRA `(.L_x_77) ;  /* 0x00000000000c2947 */ /* 0x000fea0003800000 */
[----:B------:R-:W1:Y:S02]  /*2ba0*/  LDG.E.U8 R162, desc[UR36][R2.64+0x29] ;  /* 0x0000292402a27981 */ /* 0x000e64000c1e1100 */
[----:B-1----:R-:W-:-:S05]  /*2bb0*/  PRMT R11, R162, 0x8880, RZ ;  /* 0x00008880a20b7816 */ /* 0x002fca00000000ff */
[----:B------:R-:W-:-:S07]  /*2bc0*/  IMAD R10, R11, R152, RZ ;  /* 0x000000980b0a7224 */ /* 0x000fce00078e02ff */
.L_x_77:
[----:B------:R-:W-:Y:S05]  /*2bd0*/  BSYNC B1 ;  /* 0x0000000000017941 */ /* 0x000fea0003800000 */
.L_x_76:
        /* <DEDUP_REMOVED lines=11> */
.L_x_79:
[----:B------:R-:W-:Y:S05]  /*2c90*/  BSYNC B1 ;  /* 0x0000000000017941 */ /* 0x000fea0003800000 */
.L_x_78:
[----:B-1----:R-:W-:Y:S01]  /*2ca0*/  @!P4 IMAD R11, R46, R153, R10 ;  /* 0x000000992e0bc224 */ /* 0x002fe200078e020a */
[----:B------:R-:W-:Y:S04]  /*2cb0*/  BSSY B1, `(.L_x_80) ;  /* 0x0000006000017945 */ /* 0x000fe80003800000 */
[----:B------:R1:W-:Y:S01]  /*2cc0*/  @!P4 STG.E.U8 desc[UR36][R6.64+0x28], R11 ;  /* 0x0000280b0600c986 */ /* 0x0003e2000c101124 */
[----:B------:R-:W-:Y:S05]  /*2cd0*/  @P3 BRA `(.L_x_81) ;  /* 0x00000000000c3947 */ /* 0x000fea0003800000 */
[----:B------:R-:W1:Y:S02]  /*2ce0*/  LDG.E.U8 R162, desc[UR36][R8.64+0x29] ;  /* 0x0000292408a27981 */ /* 0x000e64000c1e1100 */
[----:B-1----:R-:W-:-:S05]  /*2cf0*/  PRMT R11, R162, 0x8880, RZ ;  /* 0x00008880a20b7816 */ /* 0x002fca00000000ff */
[----:B------:R-:W-:-:S07]  /*2d00*/  IMAD R10, R11, R152, RZ ;  /* 0x000000980b0a7224 */ /* 0x000fce00078e02ff */
.L_x_81:
[----:B------:R-:W-:Y:S05]  /*2d10*/  BSYNC B1 ;  /* 0x0000000000017941 */ /* 0x000fea0003800000 */
.L_x_80:
[----:B------:R-:W-:Y:S01]  /*2d20*/  @!P3 IMAD R47, R47, R153, R10 ;  /* 0x000000992f2fb224 */ /* 0x000fe200078e020a */
[----:B------:R-:W-:Y:S04]  /*2d30*/  BSSY B1, `(.L_x_82) ;  /* 0x0000006000017945 */ /* 0x000fe80003800000 */
[----:B------:R0:W-:Y:S01]  /*2d40*/  @!P3 STG.E.U8 desc[UR36][R6.64+0x29], R47 ;  /* 0x0000292f0600b986 */ /* 0x0001e2000c101124 */
[----:B------:R-:W-:Y:S05]  /*2d50*/  @P5 BRA `(.L_x_83) ;  /* 0x00000000000c5947 */ /* 0x000fea0003800000 */
[----:B------:R-:W1:Y:S02]  /*2d60*/  LDG.E.U8 R162, desc[UR36][R2.64+0x30] ;  /* 0x0000302402a27981 */ /* 0x000e64000c1e1100 */
[----:B-1----:R-:W-:-:S05]  /*2d70*/  PRMT R11, R162, 0x8880, RZ ;  /* 0x00008880a20b7816 */ /* 0x002fca00000000ff */
[----:B------:R-:W-:-:S07]  /*2d80*/  IMAD R10, R11, R152, RZ ;  /* 0x000000980b0a7224 */ /* 0x000fce00078e02ff */
.L_x_83:
[----:B------:R-:W-:Y:S05]  /*2d90*/  BSYNC B1 ;  /* 0x0000000000017941 */ /* 0x000fea0003800000 */
.L_x_82:
[----:B-1----:R-:W-:Y:S01]  /*2da0*/  @!P5 IMAD R11, R48, R153, R10 ;  /* 0x00000099300bd224 */ /* 0x002fe200078e020a */
[----:B------:R-:W-:Y:S04]  /*2db0*/  BSSY B1, `(.L_x_84) ;  /* 0x0000006000017945 */ /* 0x000fe80003800000 */
[----:B------:R1:W-:Y:S01]  /*2dc0*/  @!P5 STG.E.U8 desc[UR36][R4.64+0x30], R11 ;  /* 0x0000300b0400d986 */ /* 0x0003e2000c101124 */
[----:B------:R-:W-:Y:S05]  /*2dd0*/  @P2 BRA `(.L_x_85) ;  /* 0x00000000000c2947 */ /* 0x000fea0003800000 */
[----:B------:R-:W1:Y:S02]  /*2de0*/  LDG.E.U8 R162, desc[UR36][R2.64+0x31] ;  /* 0x0000312402a27981 */ /* 0x000e64000c1e1100 */
[----:B-1----:R-:W-:-:S05]  /*2df0*/  PRMT R11, R162, 0x8880, RZ ;  /* 0x00008880a20b7816 */ /* 0x002fca00000000ff */
[----:B------:R-:W-:-:S07]  /*2e00*/  IMAD R10, R11, R152, RZ ;  /* 0x000000980b0a7224 */ /* 0x000fce00078e02ff */
.L_x_85:
[----:B------:R-:W-:Y:S05]  /*2e10*/  BSYNC B1 ;  /* 0x0000000000017941 */ /* 0x000fea0003800000 */
.L_x_84:
        /* <DEDUP_REMOVED lines=11> */
.L_x_87:
[----:B------:R-:W-:Y:S05]  /*2ed0*/  BSYNC B1 ;  /* 0x0000000000017941 */ /* 0x000fea0003800000 */
.L_x_86:
[----:B-1----:R-:W-:Y:S01]  /*2ee0*/  @!P4 IMAD R11, R50, R153, R10 ;  /* 0x00000099320bc224 */ /* 0x002fe200078e020a */
[----:B------:R-:W-:Y:S04]  /*2ef0*/  BSSY B1, `(.L_x_88) ;  /* 0x0000006000017945 */ /* 0x000fe80003800000 */
[----:B------:R1:W-:Y:S01]  /*2f00*/  @!P4 STG.E.U8 desc[UR36][R6.64+0x30], R11 ;  /* 0x0000300b0600c986 */ /* 0x0003e2000c101124 */
[----:B------:R-:W-:Y:S05]  /*2f10*/  @P3 BRA `(.L_x_89) ;  /* 0x00000000000c3947 */ /* 0x000fea0003800000 */
[----:B------:R-:W1:Y:S02]  /*2f20*/  LDG.E.U8 R162, desc[UR36][R8.64+0x31] ;  /* 0x0000312408a27981 */ /* 0x000e64000c1e1100 */
[----:B-1----:R-:W-:-:S05]  /*2f30*/  PRMT R11, R162, 0x8880, RZ ;  /* 0x00008880a20b7816 */ /* 0x002fca00000000ff */
[----:B------:R-:W-:-:S07]  /*2f40*/  IMAD R10, R11, R152, RZ ;  /* 0x000000980b0a7224 */ /* 0x000fce00078e02ff */
.L_x_89:
[----:B------:R-:W-:Y:S05]  /*2f50*/  BSYNC B1 ;  /* 0x0000000000017941 */ /* 0x000fea0003800000 */
.L_x_88:
[----:B------:R-:W-:Y:S01]  /*2f60*/  @!P3 IMAD R51, R51, R153, R10 ;  /* 0x000000993333b224 */ /* 0x000fe200078e020a */
[----:B------:R-:W-:Y:S04]  /*2f70*/  BSSY B1, `(.L_x_90) ;  /* 0x0000006000017945 */ /* 0x000fe80003800000 */
[----:B------:R0:W-:Y:S01]  /*2f80*/  @!P3 STG.E.U8 desc[UR36][R6.64+0x31], R51 ;  /* 0x000031330600b986 */ /* 0x0001e2000c101124 */
[----:B------:R-:W-:Y:S05]  /*2f90*/  @P5 BRA `(.L_x_91) ;  /* 0x00000000000c5947 */ /* 0x000fea0003800000 */
[----:B------:R-:W1:Y:S02]  /*2fa0*/  LDG.E.U8 R162, desc[UR36][R2.64+0x38] ;  /* 0x0000382402a27981 */ /* 0x000e64000c1e1100 */
[----:B-1----:R-:W-:-:S05]  /*2fb0*/  PRMT R11, R162, 0x8880, RZ ;  /* 0x00008880a20b7816 */ /* 0x002fca00000000ff */
[----:B------:R-:W-:-:S07]  /*2fc0*/  IMAD R10, R11, R152, RZ ;  /* 0x000000980b0a7224 */ /* 0x000fce00078e02ff */
.L_x_91:
[----:B------:R-:W-:Y:S05]  /*2fd0*/  BSYNC B1 ;  /* 0x0000000000017941 */ /* 0x000fea0003800000 */
.L_x_90:
[----:B-1----:R-:W-:Y:S01]  /*2fe0*/  @!P5 IMAD R11, R52, R153, R10 ;  /* 0x00000099340bd224 */ /* 0x002fe200078e020a */
[----:B------:R-:W-:Y:S04]  /*2ff0*/  BSSY B1, `(.L_x_92) ;  /* 0x0000006000017945 */ /* 0x000fe80003800000 */
[----:B------:R1:W-:Y:S01]  /*3000*/  @!P5 STG.E.U8 desc[UR36][R4.64+0x38], R11 ;  /* 0x0000380b0400d986 */ /* 0x0003e2000c101124 */
[----:B------:R-:W-:Y:S05]  /*3010*/  @P2 BRA `(.L_x_93) ;  /* 0x00000000000c2947 */ /* 0x000fea0003800000 */
[----:B------:R-:W1:Y:S02]  /*3020*/  LDG.E.U8 R162, desc[UR36][R2.64+0x39] ;  /* 0x0000392402a27981 */ /* 0x000e64000c1e1100 */
[----:B-1----:R-:W-:-:S05]  /*3030*/  PRMT R11, R162, 0x8880, RZ ;  /* 0x00008880a20b7816 */ /* 0x002fca00000000ff */
[----:B------:R-:W-:-:S07]  /*3040*/  IMAD R10, R11, R152, RZ ;  /* 0x000000980b0a7224 */ /* 0x000fce00078e02ff */
.L_x_93:
[----:B------:R-:W-:Y:S05]  /*3050*/  BSYNC B1 ;  /* 0x0000000000017941 */ /* 0x000fea0003800000 */
.L_x_92:
        /* <DEDUP_REMOVED lines=11> */
.L_x_95:
[----:B------:R-:W-:Y:S05]  /*3110*/  BSYNC B1 ;  /* 0x0000000000017941 */ /* 0x000fea0003800000 */
.L_x_94:
[----:B-1----:R-:W-:Y:S01]  /*3120*/  @!P4 IMAD R11, R54, R153, R10 ;  /* 0x00000099360bc224 */ /* 0x002fe200078e020a */
[----:B------:R-:W-:Y:S04]  /*3130*/  BSSY B1, `(.L_x_96) ;  /* 0x0000006000017945 */ /* 0x000fe80003800000 */
[----:B------:R1:W-:Y:S01]  /*3140*/  @!P4 STG.E.U8 desc[UR36][R6.64+0x38], R11 ;  /* 0x0000380b0600c986 */ /* 0x0003e2000c101124 */
[----:B------:R-:W-:Y:S05]  /*3150*/  @P3 BRA `(.L_x_97) ;  /* 0x00000000000c3947 */ /* 0x000fea0003800000 */
[----:B------:R-:W1:Y:S02]  /*3160*/  LDG.E.U8 R162, desc[UR36][R8.64+0x39] ;  /* 0x0000392408a27981 */ /* 0x000e64000c1e1100 */
[----:B-1----:R-:W-:-:S05]  /*3170*/  PRMT R11, R162, 0x8880, RZ ;  /* 0x00008880a20b7816 */ /* 0x002fca00000000ff */
[----:B------:R-:W-:-:S07]  /*3180*/  IMAD R10, R11, R152, RZ ;  /* 0x000000980b0a7224 */ /* 0x000fce00078e02ff */
.L_x_97:
[----:B------:R-:W-:Y:S05]  /*3190*/  BSYNC B1 ;  /* 0x0000000000017941 */ /* 0x000fea0003800000 */
.L_x_96:
[----:B------:R-:W-:Y:S01]  /*31a0*/  @!P3 IMAD R55, R55, R153, R10 ;  /* 0x000000993737b224 */ /* 0x000fe200078e020a */
[----:B------:R-:W-:Y:S04]  /*31b0*/  BSSY B1, `(.L_x_98) ;  /* 0x0000006000017945 */ /* 0x000fe80003800000 */
[----:B------:R0:W-:Y:S01]  /*31c0*/  @!P3 STG.E.U8 desc[UR36][R6.64+0x39], R55 ;  /* 0x000039370600b986 */ /* 0x0001e2000c101124 */
[----:B------:R-:W-:Y:S05]  /*31d0*/  @P5 BRA `(.L_x_99) ;  /* 0x00000000000c5947 */ /* 0x000fea0003800000 */
[----:B------:R-:W1:Y:S02]  /*31e0*/  LDG.E.U8 R162, desc[UR36][R2.64+0x40] ;  /* 0x0000402402a27981 */ /* 0x000e64000c1e1100 */
[----:B-1----:R-:W-:-:S05]  /*31f0*/  PRMT R11, R162, 0x8880, RZ ;  /* 0x00008880a20b7816 */ /* 0x002fca00000000ff */
[----:B------:R-:W-:-:S07]  /*3200*/  IMAD R10, R11, R152, RZ ;  /* 0x000000980b0a7224 */ /* 0x000fce00078e02ff */
.L_x_99:
[----:B------:R-:W-:Y:S05]  /*3210*/  BSYNC B1 ;  /* 0x0000000000017941 */ /* 0x000fea0003800000 */
.L_x_98:
[----:B-1----:R-:W-:Y:S01]  /*3220*/  @!P5 IMAD R11, R56, R153, R10 ;  /* 0x00000099380bd224 */ /* 0x002fe200078e020a */
[----:B------:R-:W-:Y:S04]  /*3230*/  BSSY B1, `(.L_x_100) ;  /* 0x0000006000017945 */ /* 0x000fe80003800000 */
[----:B------:R1:W-:Y:S01]  /*3240*/  @!P5 STG.E.U8 desc[UR36][R4.64+0x40], R11 ;  /* 0x0000400b0400d986 */ /* 0x0003e2000c101124 */
[----:B------:R-:W-:Y:S05]  /*3250*/  @P2 BRA `(.L_x_101) ;  /* 0x00000000000c2947 */ /* 0x000fea0003800000 */
[----:B------:R-:W1:Y:S02]  /*3260*/  LDG.E.U8 R162, desc[UR36][R2.64+0x41] ;  /* 0x0000412402a27981 */ /* 0x000e64000c1e1100 */
[----:B-1----:R-:W-:-:S05]  /*3270*/  PRMT R11, R162, 0x8880, RZ ;  /* 0x00008880a20b7816 */ /* 0x002fca00000000ff */
[----:B------:R-:W-:-:S07]  /*3280*/  IMAD R10, R11, R152, RZ ;  /* 0x000000980b0a7224 */ /* 0x000fce00078e02ff */
.L_x_101:
[----:B------:R-:W-:Y:S05]  /*3290*/  BSYNC B1 ;  /* 0x0000000000017941 */ /* 0x000fea0003800000 */
.L_x_100:
        /* <DEDUP_REMOVED lines=11> */
.L_x_103:
[----:B------:R-:W-:Y:S05]  /*3350*/  BSYNC B1 ;  /* 0x0000000000017941 */ /* 0x000fea0003800000 */
.L_x_102:
[----:B-1----:R-:W-:Y:S01]  /*3360*/  @!P4 IMAD R11, R58, R153, R10 ;  /* 0x000000993a0bc224 */ /* 0x002fe200078e020a */
[----:B------:R-:W-:Y:S04]  /*3370*/  BSSY B1, `(.L_x_104) ;  /* 0x0000006000017945 */ /* 0x000fe80003800000 */
[----:B------:R1:W-:Y:S01]  /*3380*/  @!P4 STG.E.U8 desc[UR36][R6.64+0x40], R11 ;  /* 0x0000400b0600c986 */ /* 0x0003e2000c101124 */
[----:B------:R-:W-:Y:S05]  /*3390*/  @P3 BRA `(.L_x_105) ;  /* 0x00000000000c3947 */ /* 0x000fea0003800000 */
[----:B------:R-:W1:Y:S02]  /*33a0*/  LDG.E.U8 R162, desc[UR36][R8.64+0x41] ;  /* 0x0000412408a27981 */ /* 0x000e64000c1e1100 */
[----:B-1----:R-:W-:-:S05]  /*33b0*/  PRMT R11, R162, 0x8880, RZ ;  /* 0x00008880a20b7816 */ /* 0x002fca00000000ff */
[----:B------:R-:W-:-:S07]  /*33c0*/  IMAD R10, R11, R152, RZ ;  /* 0x000000980b0a7224 */ /* 0x000fce00078e02ff */
.L_x_105:
[----:B------:R-:W-:Y:S05]  /*33d0*/  BSYNC B1 ;  /* 0x0000000000017941 */ /* 0x000fea0003800000 */
.L_x_104:
[----:B------:R-:W-:Y:S01]  /*33e0*/  @!P3 IMAD R59, R59, R153, R10 ;  /* 0x000000993b3bb224 */ /* 0x000fe200078e020a */
[----:B------:R-:W-:Y:S04]  /*33f0*/  BSSY B1, `(.L_x_106) ;  /* 0x0000006000017945 */ /* 0x000fe80003800000 */
[----:B------:R0:W-:Y:S01]  /*3400*/  @!P3 STG.E.U8 desc[UR36][R6.64+0x41], R59 ;  /* 0x0000413b0600b986 */ /* 0x0001e2000c101124 */
[----:B------:R-:W-:Y:S05]  /*3410*/  @P5 BRA `(.L_x_107) ;  /* 0x00000000000c5947 */ /* 0x000fea0003800000 */
[----:B------:R-:W1:Y:S02]  /*3420*/  LDG.E.U8 R162, desc[UR36][R2.64+0x48] ;  /* 0x0000482402a27981 */ /* 0x000e64000c1e1100 */
[----:B-1----:R-:W-:-:S05]  /*3430*/  PRMT R11, R162, 0x8880, RZ ;  /* 0x00008880a20b7816 */ /* 0x002fca00000000ff */
[----:B------:R-:W-:-:S07]  /*3440*/  IMAD R10, R11, R152, RZ ;  /* 0x000000980b0a7224 */ /* 0x000fce00078e02ff */
.L_x_107:
[----:B------:R-:W-:Y:S05]  /*3450*/  BSYNC B1 ;  /* 0x0000000000017941 */ /* 0x000fea0003800000 */
.L_x_106:
[----:B-1----:R-:W-:Y:S01]  /*3460*/  @!P5 IMAD R11, R60, R153, R10 ;  /* 0x000000993c0bd224 */ /* 0x002fe200078e020a */
[----:B------:R-:W-:Y:S04]  /*3470*/  BSSY B1, `(.L_x_108) ;  /* 0x0000006000017945 */ /* 0x000fe80003800000 */
[----:B------:R1:W-:Y:S01]  /*3480*/  @!P5 STG.E.U8 desc[UR36][R4.64+0x48], R11 ;  /* 0x0000480b0400d986 */ /* 0x0003e2000c101124 */
[----:B------:R-:W-:Y:S05]  /*3490*/  @P2 BRA `(.L_x_109) ;  /* 0x00000000000c2947 */ /* 0x000fea0003800000 */
[----:B------:R-:W1:Y:S02]  /*34a0*/  LDG.E.U8 R162, desc[UR36][R2.64+0x49] ;  /* 0x0000492402a27981 */ /* 0x000e64000c1e1100 */
[----:B-1----:R-:W-:-:S05]  /*34b0*/  PRMT R11, R162, 0x8880, RZ ;  /* 0x00008880a20b7816 */ /* 0x002fca00000000ff */
[----:B------:R-:W-:-:S07]  /*34c0*/  IMAD R10, R11, R152, RZ ;  /* 0x000000980b0a7224 */ /* 0x000fce00078e02ff */
.L_x_109:
[----:B------:R-:W-:Y:S05]  /*34d0*/  BSYNC B1 ;  /* 0x0000000000017941 */ /* 0x000fea0003800000 */
.L_x_108:
        /* <DEDUP_REMOVED lines=11> */
.L_x_111:
[----:B------:R-:W-:Y:S05]  /*3590*/  BSYNC B1 ;  /* 0x0000000000017941 */ /* 0x000fea0003800000 */
.L_x_110:
[----:B-1----:R-:W-:Y:S01]  /*35a0*/  @!P4 IMAD R11, R62, R153, R10 ;  /* 0x000000993e0bc224 */ /* 0x002fe200078e020a */
[----:B------:R-:W-:Y:S04]  /*35b0*/  BSSY B1, `(.L_x_112) ;  /* 0x0000006000017945 */ /* 0x000fe80003800000 */
[----:B------:R1:W-:Y:S01]  /*35c0*/  @!P4 STG.E.U8 desc[UR36][R6.64+0x48], R11 ;  /* 0x0000480b0600c986 */ /* 0x0003e2000c101124 */
[----:B------:R-:W-:Y:S05]  /*35d0*/  @P3 BRA `(.L_x_113) ;  /* 0x00000000000c3947 */ /* 0x000fea0003800000 */
[----:B------:R-:W1:Y:S02]  /*35e0*/  LDG.E.U8 R162, desc[UR36][R8.64+0x49] ;  /* 0x0000492408a27981 */ /* 0x000e64000c1e1100 */
[----:B-1----:R-:W-:-:S05]  /*35f0*/  PRMT R11, R162, 0x8880, RZ ;  /* 0x00008880a20b7816 */ /* 0x002fca00000000ff */
[----:B------:R-:W-:-:S07]  /*3600*/  IMAD R10, R11, R152, RZ ;  /* 0x000000980b0a7224 */ /* 0x000fce00078e02ff */
.L_x_113:
[----:B------:R-:W-:Y:S05]  /*3610*/  BSYNC B1 ;  /* 0x0000000000017941 */ /* 0x000fea0003800000 */
.L_x_112:
[----:B------:R-:W-:Y:S01]  /*3620*/  @!P3 IMAD R63, R63, R153, R10 ;  /* 0x000000993f3fb224 */ /* 0x000fe200078e020a */
[----:B------:R-:W-:Y:S04]  /*3630*/  BSSY B1, `(.L_x_114) ;  /* 0x0000006000017945 */ /* 0x000fe80003800000 */
[----:B------:R0:W-:Y:S01]  /*3640*/  @!P3 STG.E.U8 desc[UR36][R6.64+0x49], R63 ;  /* 0x0000493f0600b986 */ /* 0x0001e2000c101124 */
[----:B------:R-:W-:Y:S05]  /*3650*/  @P5 BRA `(.L_x_115) ;  /* 0x00000000000c5947 */ /* 0x000fea0003800000 */
[----:B------:R-:W1:Y:S02]  /*3660*/  LDG.E.U8 R162, desc[UR36][R2.64+0x50] ;  /* 0x0000502402a27981 */ /* 0x000e64000c1e1100 */
[----:B-1----:R-:W-:-:S05]  /*3670*/  PRMT R11, R162, 0x8880, RZ ;  /* 0x00008880a20b7816 */ /* 0x002fca00000000ff */
[----:B------:R-:W-:-:S07]  /*3680*/  IMAD R10, R11, R152, RZ ;  /* 0x000000980b0a7224 */ /* 0x000fce00078e02ff */
.L_x_115:
[----:B------:R-:W-:Y:S05]  /*3690*/  BSYNC B1 ;  /* 0x0000000000017941 */ /* 0x000fea0003800000 */
.L_x_114:
[----:B-1----:R-:W-:Y:S01]  /*36a0*/  @!P5 IMAD R11, R64, R153, R10 ;  /* 0x00000099400bd224 */ /* 0x002fe200078e020a */
[----:B------:R-:W-:Y:S04]  /*36b0*/  BSSY B1, `(.L_x_116) ;  /* 0x0000006000017945 */ /* 0x000fe80003800000 */
[----:B------:R1:W-:Y:S01]  /*36c0*/  @!P5 STG.E.U8 desc[UR36][R4.64+0x50], R11 ;  /* 0x0000500b0400d986 */ /* 0x0003e2000c101124 */
[----:B------:R-:W-:Y:S05]  /*36d0*/  @P2 BRA `(.L_x_117) ;  /* 0x00000000000c2947 */ /* 0x000fea0003800000 */
[----:B------:R-:W1:Y:S02]  /*36e0*/  LDG.E.U8 R162, desc[UR36][R2.64+0x51] ;  /* 0x0000512402a27981 */ /* 0x000e64000c1e1100 */
[----:B-1----:R-:W-:-:S05]  /*36f0*/  PRMT R11, R162, 0x8880, RZ ;  /* 0x00008880a20b7816 */ /* 0x002fca00000000ff */
[----:B------:R-:W-:-:S07]  /*3700*/  IMAD R10, R11, R152, RZ ;  /* 0x000000980b0a7224 */ /* 0x000fce00078e02ff */
.L_x_117:
[----:B------:R-:W-:Y:S05]  /*3710*/  BSYNC B1 ;  /* 0x0000000000017941 */ /* 0x000fea0003800000 */
.L_x_116:
        /* <DEDUP_REMOVED lines=11> */
.L_x_119:
[----:B------:R-:W-:Y:S05]  /*37d0*/  BSYNC B1 ;  /* 0x0000000000017941 */ /* 0x000fea0003800000 */
.L_x_118:
[----:B-1----:R-:W-:Y:S01]  /*37e0*/  @!P4 IMAD R11, R66, R153, R10 ;  /* 0x00000099420bc224 */ /* 0x002fe200078e020a */
[----:B------:R-:W-:Y:S04]  /*37f0*/  BSSY B1, `(.L_x_120) ;  /* 0x0000006000017945 */ /* 0x000fe80003800000 */
[----:B------:R1:W-:Y:S01]  /*3800*/  @!P4 STG.E.U8 desc[UR36][R6.64+0x50], R11 ;  /* 0x0000500b0600c986 */ /* 0x0003e2000c101124 */
[----:B------:R-:W-:Y:S05]  /*3810*/  @P3 BRA `(.L_x_121) ;  /* 0x00000000000c3947 */ /* 0x000fea0003800000 */
[----:B------:R-:W1:Y:S02]  /*3820*/  LDG.E.U8 R162, desc[UR36][R8.64+0x51] ;  /* 0x0000512408a27981 */ /* 0x000e64000c1e1100 */
[----:B-1----:R-:W-:-:S05]  /*3830*/  PRMT R11, R162, 0x8880, RZ ;  /* 0x00008880a20b7816 */ /* 0x002fca00000000ff */
[----:B------:R-:W-:-:S07]  /*3840*/  IMAD R10, R11, R152, RZ ;  /* 0x000000980b0a7224 */ /* 0x000fce00078e02ff */
.L_x_121:
[----:B------:R-:W-:Y:S05]  /*3850*/  BSYNC B1 ;  /* 0x0000000000017941 */ /* 0x000fea0003800000 */
.L_x_120:
[----:B------:R-:W-:Y:S01]  /*3860*/  @!P3 IMAD R67, R67, R153, R10 ;  /* 0x000000994343b224 */ /* 0x000fe200078e020a */
[----:B------:R-:W-:Y:S04]  /*3870*/  BSSY B1, `(.L_x_122) ;  /* 0x0000006000017945 */ /* 0x000fe80003800000 */
[----:B------:R0:W-:Y:S01]  /*3880*/  @!P3 STG.E.U8 desc[UR36][R6.64+0x51], R67 ;  /* 0x000051430600b986 */ /* 0x0001e2000c101124 */
[----:B------:R-:W-:Y:S05]  /*3890*/  @P5 BRA `(.L_x_123) ;  /* 0x00000000000c5947 */ /* 0x000fea0003800000 */
[----:B------:R-:W1:Y:S02]  /*38a0*/  LDG.E.U8 R162, desc[UR36][R2.64+0x58] ;  /* 0x0000582402a27981 */ /* 0x000e64000c1e1100 */
[----:B-1----:R-:W-:-:S05]  /*38b0*/  PRMT R11, R162, 0x8880, RZ ;  /* 0x00008880a20b7816 */ /* 0x002fca00000000ff */
[----:B------:R-:W-:-:S07]  /*38c0*/  IMAD R10, R11, R152, RZ ;  /* 0x000000980b0a7224 */ /* 0x000fce00078e02ff */
.L_x_123:
[----:B------:R-:W-:Y:S05]  /*38d0*/  BSYNC B1 ;  /* 0x0000000000017941 */ /* 0x000fea0003800000 */
.L_x_122:
[----:B-1----:R-:W-:Y:S01]  /*38e0*/  @!P5 IMAD R11, R68, R153, R10 ;  /* 0x00000099440bd224 */ /* 0x002fe200078e020a */
[----:B------:R-:W-:Y:S04]  /*38f0*/  BSSY B1, `(.L_x_124) ;  /* 0x0000006000017945 */ /* 0x000fe80003800000 */
[----:B------:R1:W-:Y:S01]  /*3900*/  @!P5 STG.E.U8 desc[UR36][R4.64+0x58], R11 ;  /* 0x0000580b0400d986 */ /* 0x0003e2000c101124 */
[----:B------:R-:W-:Y:S05]  /*3910*/  @P2 BRA `(.L_x_125) ;  /* 0x00000000000c2947 */ /* 0x000fea0003800000 */
[----:B------:R-:W1:Y:S02]  /*3920*/  LDG.E.U8 R162, desc[UR36][R2.64+0x59] ;  /* 0x0000592402a27981 */ /* 0x000e64000c1e1100 */
[----:B-1----:R-:W-:-:S05]  /*3930*/  PRMT R11, R162, 0x8880, RZ ;  /* 0x00008880a20b7816 */ /* 0x002fca00000000ff */
[----:B------:R-:W-:-:S07]  /*3940*/  IMAD R10, R11, R152, RZ ;  /* 0x000000980b0a7224 */ /* 0x000fce00078e02ff */
.L_x_125:
[----:B------:R-:W-:Y:S05]  /*3950*/  BSYNC B1 ;  /* 0x0000000000017941 */ /* 0x000fea0003800000 */
.L_x_124:
        /* <DEDUP_REMOVED lines=11> */
.L_x_127:
[----:B------:R-:W-:Y:S05]  /*3a10*/  BSYNC B1 ;  /* 0x0000000000017941 */ /* 0x000fea0003800000 */
.L_x_126:
[----:B-1----:R-:W-:Y:S01]  /*3a20*/  @!P4 IMAD R11, R70, R153, R10 ;  /* 0x00000099460bc224 */ /* 0x002fe200078e020a */
[----:B------:R-:W-:Y:S04]  /*3a30*/  BSSY B1, `(.L_x_128) ;  /* 0x0000006000017945 */ /* 0x000fe80003800000 */
[----:B------:R1:W-:Y:S01]  /*3a40*/  @!P4 STG.E.U8 desc[UR36][R6.64+0x58], R11 ;  /* 0x0000580b0600c986 */ /* 0x0003e2000c101124 */
[----:B------:R-:W-:Y:S05]  /*3a50*/  @P3 BRA `(.L_x_129) ;  /* 0x00000000000c3947 */ /* 0x000fea0003800000 */
[----:B------:R-:W1:Y:S02]  /*3a60*/  LDG.E.U8 R162, desc[UR36][R8.64+0x59] ;  /* 0x0000592408a27981 */ /* 0x000e64000c1e1100 */
[----:B-1----:R-:W-:-:S05]  /*3a70*/  PRMT R11, R162, 0x8880, RZ ;  /* 0x00008880a20b7816 */ /* 0x002fca00000000ff */
[----:B------:R-:W-:-:S07]  /*3a80*/  IMAD R10, R11, R152, RZ ;  /* 0x000000980b0a7224 */ /* 0x000fce00078e02ff */
.L_x_129:
[----:B------:R-:W-:Y:S05]  /*3a90*/  BSYNC B1 ;  /* 0x0000000000017941 */ /* 0x000fea0003800000 */
.L_x_128:
[----:B------:R-:W-:Y:S01]  /*3aa0*/  @!P3 IMAD R71, R71, R153, R10 ;  /* 0x000000994747b224 */ /* 0x000fe200078e020a */
[----:B------:R-:W-:Y:S04]  /*3ab0*/  BSSY B1, `(.L_x_130) ;  /* 0x0000006000017945 */ /* 0x000fe80003800000 */
[----:B------:R0:W-:Y:S01]  /*3ac0*/  @!P3 STG.E.U8 desc[UR36][R6.64+0x59], R71 ;  /* 0x000059470600b986 */ /* 0x0001e2000c101124 */
[----:B------:R-:W-:Y:S05]  /*3ad0*/  @P5 BRA `(.L_x_131) ;  /* 0x00000000000c5947 */ /* 0x000fea0003800000 */
[----:B------:R-:W1:Y:S02]  /*3ae0*/  LDG.E.U8 R162, desc[UR36][R2.64+0x60] ;  /* 0x0000602402a27981 */ /* 0x000e64000c1e1100 */
[----:B-1----:R-:W-:-:S05]  /*3af0*/  PRMT R11, R162, 0x8880, RZ ;  /* 0x00008880a20b7816 */ /* 0x002fca00000000ff */
[----:B------:R-:W-:-:S07]  /*3b00*/  IMAD R10, R11, R152, RZ ;  /* 0x000000980b0a7224 */ /* 0x000fce00078e02ff */
.L_x_131:
[----:B------:R-:W-:Y:S05]  /*3b10*/  BSYNC B1 ;  /* 0x0000000000017941 */ /* 0x000fea0003800000 */
.L_x_130:
[----:B-1----:R-:W-:Y:S01]  /*3b20*/  @!P5 IMAD R11, R72, R153, R10 ;  /* 0x00000099480bd224 */ /* 0x002fe200078e020a */
[----:B------:R-:W-:Y:S04]  /*3b30*/  BSSY B1, `(.L_x_132) ;  /* 0x0000006000017945 */ /* 0x000fe80003800000 */
[----:B------:R1:W-:Y:S01]  /*3b40*/  @!P5 STG.E.U8 desc[UR36][R4.64+0x60], R11 ;  /* 0x0000600b0400d986 */ /* 0x0003e2000c101124 */
[----:B------:R-:W-:Y:S05]  /*3b50*/  @P2 BRA `(.L_x_133) ;  /* 0x00000000000c2947 */ /* 0x000fea0003800000 */
[----:B------:R-:W1:Y:S02]  /*3b60*/  LDG.E.U8 R162, desc[UR36][R2.64+0x61] ;  /* 0x0000612402a27981 */ /* 0x000e64000c1e1100 */
[----:B-1----:R-:W-:-:S05]  /*3b70*/  PRMT R11, R162, 0x8880, RZ ;  /* 0x00008880a20b7816 */ /* 0x002fca00000000ff */
[----:B------:R-:W-:-:S07]  /*3b80*/  IMAD R10, R11, R152, RZ ;  /* 0x000000980b0a7224 */ /* 0x000fce00078e02ff */
.L_x_133:
[----:B------:R-:W-:Y:S05]  /*3b90*/  BSYNC B1 ;  /* 0x0000000000017941 */ /* 0x000fea0003800000 */
.L_x_132:
        /* <DEDUP_REMOVED lines=11> */
.L_x_135:
[----:B------:R-:W-:Y:S05]  /*3c50*/  BSYNC B1 ;  /* 0x0000000000017941 */ /* 0x000fea0003800000 */
.L_x_134:
[----:B-1----:R-:W-:Y:S01]  /*3c60*/  @!P4 IMAD R11, R74, R153, R10 ;  /* 0x000000994a0bc224 */ /* 0x002fe200078e020a */
[----:B------:R-:W-:Y:S04]  /*3c70*/  BSSY B1, `(.L_x_136) ;  /* 0x0000006000017945 */ /* 0x000fe80003800000 */
[----:B------:R1:W-:Y:S01]  /*3c80*/  @!P4 STG.E.U8 desc[UR36][R6.64+0x60], R11 ;  /* 0x0000600b0600c986 */ /* 0x0003e2000c101124 */
[----:B------:R-:W-:Y:S05]  /*3c90*/  @P3 BRA `(.L_x_137) ;  /* 0x00000000000c3947 */ /* 0x000fea0003800000 */
[----:B------:R-:W1:Y:S02]  /*3ca0*/  LDG.E.U8 R162, desc[UR36][R8.64+0x61] ;  /* 0x0000612408a27981 */ /* 0x000e64000c1e1100 */
[----:B-1----:R-:W-:-:S05]  /*3cb0*/  PRMT R11, R162, 0x8880, RZ ;  /* 0x00008880a20b7816 */ /* 0x002fca00000000ff */
[----:B------:R-:W-:-:S07]  /*3cc0*/  IMAD R10, R11, R152, RZ ;  /* 0x000000980b0a7224 */ /* 0x000fce00078e02ff */
.L_x_137:
[----:B------:R-:W-:Y:S05]  /*3cd0*/  BSYNC B1 ;  /* 0x0000000000017941 */ /* 0x000fea0003800000 */
.L_x_136:
[----:B------:R-:W-:Y:S01]  /*3ce0*/  @!P3 IMAD R75, R75, R153, R10 ;  /* 0x000000994b4bb224 */ /* 0x000fe200078e020a */
[----:B------:R-:W-:Y:S04]  /*3cf0*/  BSSY B1, `(.L_x_138) ;  /* 0x0000006000017945 */ /* 0x000fe80003800000 */
[----:B------:R0:W-:Y:S01]  /*3d00*/  @!P3 STG.E.U8 desc[UR36][R6.64+0x61], R75 ;  /* 0x0000614b0600b986 */ /* 0x0001e2000c101124 */
[----:B------:R-:W-:Y:S05]  /*3d10*/  @P5 BRA `(.L_x_139) ;  /* 0x00000000000c5947 */ /* 0x000fea0003800000 */
[----:B------:R-:W1:Y:S02]  /*3d20*/  LDG.E.U8 R162, desc[UR36][R2.64+0x68] ;  /* 0x0000682402a27981 */ /* 0x000e64000c1e1100 */
[----:B-1----:R-:W-:-:S05]  /*3d30*/  PRMT R11, R162, 0x8880, RZ ;  /* 0x00008880a20b7816 */ /* 0x002fca00000000ff */
[----:B------:R-:W-:-:S07]  /*3d40*/  IMAD R10, R11, R152, RZ ;  /* 0x000000980b0a7224 */ /* 0x000fce00078e02ff */
.L_x_139:
[----:B------:R-:W-:Y:S05]  /*3d50*/  BSYNC B1 ;  /* 0x0000000000017941 */ /* 0x000fea0003800000 */
.L_x_138:
[----:B-1----:R-:W-:Y:S01]  /*3d60*/  @!P5 IMAD R11, R76, R153, R10 ;  /* 0x000000994c0bd224 */ /* 0x002fe200078e020a */
[----:B------:R-:W-:Y:S04]  /*3d70*/  BSSY B1, `(.L_x_140) ;  /* 0x0000006000017945 */ /* 0x000fe80003800000 */
[----:B------:R1:W-:Y:S01]  /*3d80*/  @!P5 STG.E.U8 desc[UR36][R4.64+0x68], R11 ;  /* 0x0000680b0400d986 */ /* 0x0003e2000c101124 */
[----:B------:R-:W-:Y:S05]  /*3d90*/  @P2 BRA `(.L_x_141) ;  /* 0x00000000000c2947 */ /* 0x000fea0003800000 */
[----:B------:R-:W1:Y:S02]  /*3da0*/  LDG.E.U8 R162, desc[UR36][R2.64+0x69] ;  /* 0x0000692402a27981 */ /* 0x000e64000c1e1100 */
[----:B-1----:R-:W-:-:S05]  /*3db0*/  PRMT R11, R162, 0x8880, RZ ;  /* 0x00008880a20b7816 */ /* 0x002fca00000000ff */
[----:B------:R-:W-:-:S07]  /*3dc0*/  IMAD R10, R11, R152, RZ ;  /* 0x000000980b0a7224 */ /* 0x000fce00078e02ff */
.L_x_141:
[----:B------:R-:W-:Y:S05]  /*3dd0*/  BSYNC B1 ;  /* 0x0000000000017941 */ /* 0x000fea0003800000 */
.L_x_140:
        /* <DEDUP_REMOVED lines=11> */
.L_x_143:
[----:B------:R-:W-:Y:S05]  /*3e90*/  BSYNC B1 ;  /* 0x0000000000017941 */ /* 0x000fea0003800000 */
.L_x_142:
[----:B-1----:R-:W-:Y:S01]  /*3ea0*/  @!P4 IMAD R11, R78, R153, R10 ;  /* 0x000000994e0bc224 */ /* 0x002fe200078e020a */
[----:B------:R-:W-:Y:S04]  /*3eb0*/  BSSY B1, `(.L_x_144) ;  /* 0x0000006000017945 */ /* 0x000fe80003800000 */
[----:B------:R1:W-:Y:S01]  /*3ec0*/  @!P4 STG.E.U8 desc[UR36][R6.64+0x68], R11 ;  /* 0x0000680b0600c986 */ /* 0x0003e2000c101124 */
[----:B------:R-:W-:Y:S05]  /*3ed0*/  @P3 BRA `(.L_x_145) ;  /* 0x00000000000c3947 */ /* 0x000fea0003800000 */
[----:B------:R-:W1:Y:S02]  /*3ee0*/  LDG.E.U8 R162, desc[UR36][R8.64+0x69] ;  /* 0x0000692408a27981 */ /* 0x000e64000c1e1100 */
[----:B-1----:R-:W-:-:S05]  /*3ef0*/  PRMT R11, R162, 0x8880, RZ ;  /* 0x00008880a20b7816 */ /* 0x002fca00000000ff */
[----:B------:R-:W-:-:S07]  /*3f00*/  IMAD R10, R11, R152, RZ ;  /* 0x000000980b0a7224 */ /* 0x000fce00078e02ff */
.L_x_145:
[----:B------:R-:W-:Y:S05]  /*3f10*/  BSYNC B1 ;  /* 0x0000000000017941 */ /* 0x000fea0003800000 */
.L_x_144:
[----:B------:R-:W-:Y:S01]  /*3f20*/  @!P3 IMAD R79, R79, R153, R10 ;  /* 0x000000994f4fb224 */ /* 0x000fe200078e020a */
[----:B------:R-:W-:Y:S04]  /*3f30*/  BSSY B1, `(.L_x_146) ;  /* 0x0000006000017945 */ /* 0x000fe80003800000 */
[----:B------:R0:W-:Y:S01]  /*3f40*/  @!P3 STG.E.U8 desc[UR36][R6.64+0x69], R79 ;  /* 0x0000694f0600b986 */ /* 0x0001e2000c101124 */
[----:B------:R-:W-:Y:S05]  /*3f50*/  @P5 BRA `(.L_x_147) ;  /* 0x00000000000c5947 */ /* 0x000fea0003800000 */
[----:B------:R-:W1:Y:S02]  /*3f60*/  LDG.E.U8 R162, desc[UR36][R2.64+0x70] ;  /* 0x0000702402a27981 */ /* 0x000e64000c1e1100 */
[----:B-1----:R-:W-:-:S05]  /*3f70*/  PRMT R11, R162, 0x8880, RZ ;  /* 0x00008880a20b7816 */ /* 0x002fca00000000ff */
[----:B------:R-:W-:-:S07]  /*3f80*/  IMAD R10, R11, R152, RZ ;  /* 0x000000980b0a7224 */ /* 0x000fce00078e02ff */
.L_x_147:
[----:B------:R-:W-:Y:S05]  /*3f90*/  BSYNC B1 ;  /* 0x0000000000017941 */ /* 0x000fea0003800000 */
.L_x_146:
[----:B-1----:R-:W-:Y:S01]  /*3fa0*/  @!P5 IMAD R11, R80, R153, R10 ;  /* 0x00000099500bd224 */ /* 0x002fe200078e020a */
[----:B------:R-:W-:Y:S04]  /*3fb0*/  BSSY B1, `(.L_x_148) ;  /* 0x0000006000017945 */ /* 0x000fe80003800000 */
[----:B------:R1:W-:Y:S01]  /*3fc0*/  @!P5 STG.E.U8 desc[UR36][R4.64+0x70], R11 ;  /* 0x0000700b0400d986 */ /* 0x0003e2000c101124 */
[----:B------:R-:W-:Y:S05]  /*3fd0*/  @P2 BRA `(.L_x_149) ;  /* 0x00000000000c2947 */ /* 0x000fea0003800000 */
[----:B------:R-:W1:Y:S02]  /*3fe0*/  LDG.E.U8 R162, desc[UR36][R2.64+0x71] ;  /* 0x0000712402a27981 */ /* 0x000e64000c1e1100 */
[----:B-1----:R-:W-:-:S05]  /*3ff0*/  PRMT R11, R162, 0x8880, RZ ;  /* 0x00008880a20b7816 */ /* 0x002fca00000000ff */
[----:B------:R-:W-:-:S07]  /*4000*/  IMAD R10, R11, R152, RZ ;  /* 0x000000980b0a7224 */ /* 0x000fce00078e02ff */
.L_x_149:
[----:B------:R-:W-:Y:S05]  /*4010*/  BSYNC B1 ;  /* 0x0000000000017941 */ /* 0x000fea0003800000 */
.L_x_148:
        /* <DEDUP_REMOVED lines=11> */
.L_x_151:
[----:B------:R-:W-:Y:S05]  /*40d0*/  BSYNC B1 ;  /* 0x0000000000017941 */ /* 0x000fea0003800000 */
.L_x_150:
[----:B-1----:R-:W-:Y:S01]  /*40e0*/  @!P4 IMAD R11, R82, R153, R10 ;  /* 0x00000099520bc224 */ /* 0x002fe200078e020a */
[----:B------:R-:W-:Y:S04]  /*40f0*/  BSSY B1, `(.L_x_152) ;  /* 0x0000006000017945 */ /* 0x000fe80003800000 */
[----:B------:R1:W-:Y:S01]  /*4100*/  @!P4 STG.E.U8 desc[UR36][R6.64+0x70], R11 ;  /* 0x0000700b0600c986 */ /* 0x0003e2000c101124 */
[----:B------:R-:W-:Y:S05]  /*4110*/  @P3 BRA `(.L_x_153) ;  /* 0x00000000000c3947 */ /* 0x000fea0003800000 */
[----:B------:R-:W1:Y:S02]  /*4120*/  LDG.E.U8 R162, desc[UR36][R8.64+0x71] ;  /* 0x0000712408a27981 */ /* 0x000e64000c1e1100 */
[----:B-1----:R-:W-:-:S05]  /*4130*/  PRMT R11, R162, 0x8880, RZ ;  /* 0x00008880a20b7816 */ /* 0x002fca00000000ff */
[----:B------:R-:W-:-:S07]  /*4140*/  IMAD R10, R11, R152, RZ ;  /* 0x000000980b0a7224 */ /* 0x000fce00078e02ff */
.L_x_153:
[----:B------:R-:W-:Y:S05]  /*4150*/  BSYNC B1 ;  /* 0x0000000000017941 */ /* 0x000fea0003800000 */
.L_x_152:
[----:B------:R-:W-:Y:S01]  /*4160*/  @!P3 IMAD R83, R83, R153, R10 ;  /* 0x000000995353b224 */ /* 0x000fe200078e020a */
[----:B------:R-:W-:Y:S04]  /*4170*/  BSSY B1, `(.L_x_154) ;  /* 0x0000006000017945 */ /* 0x000fe80003800000 */
[----:B------:R0:W-:Y:S01]  /*4180*/  @!P3 STG.E.U8 desc[UR36][R6.64+0x71], R83 ;  /* 0x000071530600b986 */ /* 0x0001e2000c101124 */
[----:B------:R-:W-:Y:S05]  /*4190*/  @P5 BRA `(.L_x_155) ;  /* 0x00000000000c5947 */ /* 0x000fea0003800000 */
[----:B------:R-:W1:Y:S02]  /*41a0*/  LDG.E.U8 R162, desc[UR36][R2.64+0x78] ;  /* 0x0000782402a27981 */ /* 0x000e64000c1e1100 */
[----:B-1----:R-:W-:-:S05]  /*41b0*/  PRMT R11, R162, 0x8880, RZ ;  /* 0x00008880a20b7816 */ /* 0x002fca00000000ff */
[----:B------:R-:W-:-:S07]  /*41c0*/  IMAD R10, R11, R152, RZ ;  /* 0x000000980b0a7224 */ /* 0x000fce00078e02ff */
.L_x_155:
[----:B------:R-:W-:Y:S05]  /*41d0*/  BSYNC B1 ;  /* 0x0000000000017941 */ /* 0x000fea0003800000 */
.L_x_154:
[----:B-1----:R-:W-:Y:S01]  /*41e0*/  @!P5 IMAD R11, R84, R153, R10 ;  /* 0x00000099540bd224 */ /* 0x002fe200078e020a */
[----:B------:R-:W-:Y:S04]  /*41f0*/  BSSY B1, `(.L_x_156) ;  /* 0x0000006000017945 */ /* 0x000fe80003800000 */
[----:B------:R1:W-:Y:S01]  /*4200*/  @!P5 STG.E.U8 desc[UR36][R4.64+0x78], R11 ;  /* 0x0000780b0400d986 */ /* 0x0003e2000c101124 */
[----:B------:R-:W-:Y:S05]  /*4210*/  @P2 BRA `(.L_x_157) ;  /* 0x00000000000c2947 */ /* 0x000fea0003800000 */
[----:B------:R-:W1:Y:S02]  /*4220*/  LDG.E.U8 R162, desc[UR36][R2.64+0x79] ;  /* 0x0000792402a27981 */ /* 0x000e64000c1e1100 */
[----:B-1----:R-:W-:-:S05]  /*4230*/  PRMT R11, R162, 0x8880, RZ ;  /* 0x00008880a20b7816 */ /* 0x002fca00000000ff */
[----:B------:R-:W-:-:S07]  /*4240*/  IMAD R10, R11, R152, RZ ;  /* 0x000000980b0a7224 */ /* 0x000fce00078e02ff */
.L_x_157:
[----:B------:R-:W-:Y:S05]  /*4250*/  BSYNC B1 ;  /* 0x0000000000017941 */ /* 0x000fea0003800000 */
.L_x_156:
        /* <DEDUP_REMOVED lines=11> */
.L_x_159:
[----:B------:R-:W-:Y:S05]  /*4310*/  BSYNC B1 ;  /* 0x0000000000017941 */ /* 0x000fea0003800000 */
.L_x_158:
[----:B-1----:R-:W-:Y:S01]  /*4320*/  @!P4 IMAD R11, R86, R153, R10 ;  /* 0x00000099560bc224 */ /* 0x002fe200078e020a */
[----:B------:R-:W-:Y:S04]  /*4330*/  BSSY B1, `(.L_x_160) ;  /* 0x0000006000017945 */ /* 0x000fe80003800000 */
[----:B------:R1:W-:Y:S01]  /*4340*/  @!P4 STG.E.U8 desc[UR36][R6.64+0x78], R11 ;  /* 0x0000780b0600c986 */ /* 0x0003e2000c101124 */
[----:B------:R-:W-:Y:S05]  /*4350*/  @P3 BRA `(.L_x_161) ;  /* 0x00000000000c3947 */ /* 0x000fea0003800000 */
[----:B------:R-:W1:Y:S02]  /*4360*/  LDG.E.U8 R162, desc[UR36][R8.64+0x79] ;  /* 0x0000792408a27981 */ /* 0x000e64000c1e1100 */
[----:B-1----:R-:W-:-:S05]  /*4370*/  PRMT R11, R162, 0x8880, RZ ;  /* 0x00008880a20b7816 */ /* 0x002fca00000000ff */
[----:B------:R-:W-:-:S07]  /*4380*/  IMAD R10, R11, R152, RZ ;  /* 0x000000980b0a7224 */ /* 0x000fce00078e02ff */
.L_x_161:
[----:B------:R-:W-:Y:S05]  /*4390*/  BSYNC B1 ;  /* 0x0000000000017941 */ /* 0x000fea0003800000 */
.L_x_160:
[----:B------:R-:W-:Y:S01]  /*43a0*/  @!P3 IMAD R87, R87, R153, R10 ;  /* 0x000000995757b224 */ /* 0x000fe200078e020a */
[----:B------:R-:W-:Y:S04]  /*43b0*/  BSSY B1, `(.L_x_162) ;  /* 0x0000006000017945 */ /* 0x000fe80003800000 */
[----:B------:R0:W-:Y:S01]  /*43c0*/  @!P3 STG.E.U8 desc[UR36][R6.64+0x79], R87 ;  /* 0x000079570600b986 */ /* 0x0001e2000c101124 */
[----:B------:R-:W-:Y:S05]  /*43d0*/  @P5 BRA `(.L_x_163) ;  /* 0x00000000000c5947 */ /* 0x000fea0003800000 */
[----:B------:R-:W1:Y:S02]  /*43e0*/  LDG.E.U8 R162, desc[UR36][R2.64+0x80] ;  /* 0x0000802402a27981 */ /* 0x000e64000c1e1100 */
[----:B-1----:R-:W-:-:S05]  /*43f0*/  PRMT R11, R162, 0x8880, RZ ;  /* 0x00008880a20b7816 */ /* 0x002fca00000000ff */
[----:B------:R-:W-:-:S07]  /*4400*/  IMAD R10, R11, R152, RZ ;  /* 0x000000980b0a7224 */ /* 0x000fce00078e02ff */
.L_x_163:
[----:B------:R-:W-:Y:S05]  /*4410*/  BSYNC B1 ;  /* 0x0000000000017941 */ /* 0x000fea0003800000 */
.L_x_162:
[----:B-1----:R-:W-:Y:S01]  /*4420*/  @!P5 IMAD R11, R88, R153, R10 ;  /* 0x00000099580bd224 */ /* 0x002fe200078e020a */
[----:B------:R-:W-:Y:S04]  /*4430*/  BSSY B1, `(.L_x_164) ;  /* 0x0000006000017945 */ /* 0x000fe80003800000 */
[----:B------:R1:W-:Y:S01]  /*4440*/  @!P5 STG.E.U8 desc[UR36][R4.64+0x80], R11 ;  /* 0x0000800b0400d986 */ /* 0x0003e2000c101124 */
[----:B------:R-:W-:Y:S05]  /*4450*/  @P2 BRA `(.L_x_165) ;  /* 0x00000000000c2947 */ /* 0x000fea0003800000 */
[----:B------:R-:W1:Y:S02]  /*4460*/  LDG.E.U8 R162, desc[UR36][R2.64+0x81] ;  /* 0x0000812402a27981 */ /* 0x000e64000c1e1100 */
[----:B-1----:R-:W-:-:S05]  /*4470*/  PRMT R11, R162, 0x8880, RZ ;  /* 0x00008880a20b7816 */ /* 0x002fca00000000ff */
[----:B------:R-:W-:-:S07]  /*4480*/  IMAD R10, R11, R152, RZ ;  /* 0x000000980b0a7224 */ /* 0x000fce00078e02ff */
.L_x_165:
[----:B------:R-:W-:Y:S05]  /*4490*/  BSYNC B1 ;  /* 0x0000000000017941 */ /* 0x000fea0003800000 */
.L_x_164:
        /* <DEDUP_REMOVED lines=11> */
.L_x_167:
[----:B------:R-:W-:Y:S05]  /*4550*/  BSYNC B1 ;  /* 0x0000000000017941 */ /* 0x000fea0003800000 */
.L_x_166:
[----:B-1----:R-:W-:Y:S01]  /*4560*/  @!P4 IMAD R11, R90, R153, R10 ;  /* 0x000000995a0bc224 */ /* 0x002fe200078e020a */
[----:B------:R-:W-:Y:S04]  /*4570*/  BSSY B1, `(.L_x_168) ;  /* 0x0000006000017945 */ /* 0x000fe80003800000 */
[----:B------:R1:W-:Y:S01]  /*4580*/  @!P4 STG.E.U8 desc[UR36][R6.64+0x80], R11 ;  /* 0x0000800b0600c986 */ /* 0x0003e2000c101124 */
[----:B------:R-:W-:Y:S05]  /*4590*/  @P3 BRA `(.L_x_169) ;  /* 0x00000000000c3947 */ /* 0x000fea0003800000 */
[----:B------:R-:W1:Y:S02]  /*45a0*/  LDG.E.U8 R162, desc[UR36][R8.64+0x81] ;  /* 0x0000812408a27981 */ /* 0x000e64000c1e1100 */
[----:B-1----:R-:W-:-:S05]  /*45b0*/  PRMT R11, R162, 0x8880, RZ ;  /* 0x00008880a20b7816 */ /* 0x002fca00000000ff */
[----:B------:R-:W-:-:S07]  /*45c0*/  IMAD R10, R11, R152, RZ ;  /* 0x000000980b0a7224 */ /* 0x000fce00078e02ff */
.L_x_169:
[----:B------:R-:W-:Y:S05]  /*45d0*/  BSYNC B1 ;  /* 0x0000000000017941 */ /* 0x000fea0003800000 */
.L_x_168:
[----:B------:R-:W-:Y:S01]  /*45e0*/  @!P3 IMAD R91, R91, R153, R10 ;  /* 0x000000995b5bb224 */ /* 0x000fe200078e020a */
[----:B------:R-:W-:Y:S04]  /*45f0*/  BSSY B1, `(.L_x_170) ;  /* 0x0000006000017945 */ /* 0x000fe80003800000 */
[----:B------:R0:W-:Y:S01]  /*4600*/  @!P3 STG.E.U8 desc[UR36][R6.64+0x81], R91 ;  /* 0x0000815b0600b986 */ /* 0x0001e2000c101124 */
[----:B------:R-:W-:Y:S05]  /*4610*/  @P5 BRA `(.L_x_171) ;  /* 0x00000000000c5947 */ /* 0x000fea0003800000 */
[----:B------:R-:W1:Y:S02]  /*4620*/  LDG.E.U8 R162, desc[UR36][R2.64+0x88] ;  /* 0x0000882402a27981 */ /* 0x000e64000c1e1100 */
[----:B-1----:R-:W-:-:S05]  /*4630*/  PRMT R11, R162, 0x8880, RZ ;  /* 0x00008880a20b7816 */ /* 0x002fca00000000ff */
[----:B------:R-:W-:-:S07]  /*4640*/  IMAD R10, R11, R152, RZ ;  /* 0x000000980b0a7224 */ /* 0x000fce00078e02ff */
.L_x_171:
[----:B------:R-:W-:Y:S05]  /*4650*/  BSYNC B1 ;  /* 0x0000000000017941 */ /* 0x000fea0003800000 */
.L_x_170:
[----:B-1----:R-:W-:Y:S01]  /*4660*/  @!P5 IMAD R11, R92, R153, R10 ;  /* 0x000000995c0bd224 */ /* 0x002fe200078e020a */
[----:B------:R-:W-:Y:S04]  /*4670*/  BSSY B1, `(.L_x_172) ;  /* 0x0000006000017945 */ /* 0x000fe80003800000 */
[----:B------:R1:W-:Y:S01]  /*4680*/  @!P5 STG.E.U8 desc[UR36][R4.64+0x88], R11 ;  /* 0x0000880b0400d986 */ /* 0x0003e2000c101124 */
[----:B------:R-:W-:Y:S05]  /*4690*/  @P2 BRA `(.L_x_173) ;  /* 0x00000000000c2947 */ /* 0x000fea0003800000 */
[----:B------:R-:W1:Y:S02]  /*46a0*/  LDG.E.U8 R162, desc[UR36][R2.64+0x89] ;  /* 0x0000892402a27981 */ /* 0x000e64000c1e1100 */
[----:B-1----:R-:W-:-:S05]  /*46b0*/  PRMT R11, R162, 0x8880, RZ ;  /* 0x00008880a20b7816 */ /* 0x002fca00000000ff */
[----:B------:R-:W-:-:S07]  /*46c0*/  IMAD R10, R11, R152, RZ ;  /* 0x000000980b0a7224 */ /* 0x000fce00078e02ff */
.L_x_173:
[----:B------:R-:W-:Y:S05]  /*46d0*/  BSYNC B1 ;  /* 0x0000000000017941 */ /* 0x000fea0003800000 */
.L_x_172:
        /* <DEDUP_REMOVED lines=11> */
.L_x_175:
[----:B------:R-:W-:Y:S05]  /*4790*/  BSYNC B1 ;  /* 0x0000000000017941 */ /* 0x000fea0003800000 */
.L_x_174:
[----:B-1----:R-:W-:Y:S01]  /*47a0*/  @!P4 IMAD R11, R94, R153, R10 ;  /* 0x000000995e0bc224 */ /* 0x002fe200078e020a */
[----:B------:R-:W-:Y:S04]  /*47b0*/  BSSY B1, `(.L_x_176) ;  /* 0x0000006000017945 */ /* 0x000fe80003800000 */
[----:B------:R1:W-:Y:S01]  /*47c0*/  @!P4 STG.E.U8 desc[UR36][R6.64+0x88], R11 ;  /* 0x0000880b0600c986 */ /* 0x0003e2000c101124 */
[----:B------:R-:W-:Y:S05]  /*47d0*/  @P3 BRA `(.L_x_177) ;  /* 0x00000000000c3947 */ /* 0x000fea0003800000 */
[----:B------:R-:W1:Y:S02]  /*47e0*/  LDG.E.U8 R162, desc[UR36][R8.64+0x89] ;  /* 0x0000892408a27981 */ /* 0x000e64000c1e1100 */
[----:B-1----:R-:W-:-:S05]  /*47f0*/  PRMT R11, R162, 0x8880, RZ ;  /* 0x00008880a20b7816 */ /* 0x002fca00000000ff */
[----:B------:R-:W-:-:S07]  /*4800*/  IMAD R10, R11, R152, RZ ;  /* 0x000000980b0a7224 */ /* 0x000fce00078e02ff */
.L_x_177:
[----:B------:R-:W-:Y:S05]  /*4810*/  BSYNC B1 ;  /* 0x0000000000017941 */ /* 0x000fea0003800000 */
.L_x_176:
[----:B------:R-:W-:Y:S01]  /*4820*/  @!P3 IMAD R95, R95, R153, R10 ;  /* 0x000000995f5fb224 */ /* 0x000fe200078e020a */
[----:B------:R-:W-:Y:S04]  /*4830*/  BSSY B1, `(.L_x_178) ;  /* 0x0000006000017945 */ /* 0x000fe80003800000 */
[----:B------:R0:W-:Y:S01]  /*4840*/  @!P3 STG.E.U8 desc[UR36][R6.64+0x89], R95 ;  /* 0x0000895f0600b986 */ /* 0x0001e2000c101124 */
[----:B------:R-:W-:Y:S05]  /*4850*/  @P5 BRA `(.L_x_179) ;  /* 0x00000000000c5947 */ /* 0x000fea0003800000 */
[----:B------:R-:W1:Y:S02]  /*4860*/  LDG.E.U8 R162, desc[UR36][R2.64+0x90] ;  /* 0x0000902402a27981 */ /* 0x000e64000c1e1100 */
[----:B-1----:R-:W-:-:S05]  /*4870*/  PRMT R11, R162, 0x8880, RZ ;  /* 0x00008880a20b7816 */ /* 0x002fca00000000ff */
[----:B------:R-:W-:-:S07]  /*4880*/  IMAD R10, R11, R152, RZ ;  /* 0x000000980b0a7224 */ /* 0x000fce00078e02ff */
.L_x_179:
[----:B------:R-:W-:Y:S05]  /*4890*/  BSYNC B1 ;  /* 0x0000000000017941 */ /* 0x000fea0003800000 */
.L_x_178:
[----:B-1----:R-:W-:Y:S01]  /*48a0*/  @!P5 IMAD R11, R96, R153, R10 ;  /* 0x00000099600bd224 */ /* 0x002fe200078e020a */
[----:B------:R-:W-:Y:S04]  /*48b0*/  BSSY B1, `(.L_x_180) ;  /* 0x0000006000017945 */ /* 0x000fe80003800000 */
[----:B------:R1:W-:Y:S01]  /*48c0*/  @!P5 STG.E.U8 desc[UR36][R4.64+0x90], R11 ;  /* 0x0000900b0400d986 */ /* 0x0003e2000c101124 */
[----:B------:R-:W-:Y:S05]  /*48d0*/  @P2 BRA `(.L_x_181) ;  /* 0x00000000000c2947 */ /* 0x000fea0003800000 */
[----:B------:R-:W1:Y:S02]  /*48e0*/  LDG.E.U8 R162, desc[UR36][R2.64+0x91] ;  /* 0x0000912402a27981 */ /* 0x000e64000c1e1100 */
[----:B-1----:R-:W-:-:S05]  /*48f0*/  PRMT R11, R162, 0x8880, RZ ;  /* 0x00008880a20b7816 */ /* 0x002fca00000000ff */
[----:B------:R-:W-:-:S07]  /*4900*/  IMAD R10, R11, R152, RZ ;  /* 0x000000980b0a7224 */ /* 0x000fce00078e02ff */
.L_x_181:
[----:B------:R-:W-:Y:S05]  /*4910*/  BSYNC B1 ;  /* 0x0000000000017941 */ /* 0x000fea0003800000 */
.L_x_180:
        /* <DEDUP_REMOVED lines=11> */
.L_x_183:
[----:B------:R-:W-:Y:S05]  /*49d0*/  BSYNC B1 ;  /* 0x0000000000017941 */ /* 0x000fea0003800000 */
.L_x_182:
[----:B-1----:R-:W-:Y:S01]  /*49e0*/  @!P4 IMAD R11, R98, R153, R10 ;  /* 0x00000099620bc224 */ /* 0x002fe200078e020a */
[----:B------:R-:W-:Y:S04]  /*49f0*/  BSSY B1, `(.L_x_184) ;  /* 0x0000006000017945 */ /* 0x000fe80003800000 */
[----:B------:R1:W-:Y:S01]  /*4a00*/  @!P4 STG.E.U8 desc[UR36][R6.64+0x90], R11 ;  /* 0x0000900b0600c986 */ /* 0x0003e2000c101124 */
[----:B------:R-:W-:Y:S05]  /*4a10*/  @P3 BRA `(.L_x_185) ;  /* 0x00000000000c3947 */ /* 0x000fea0003800000 */
[----:B------:R-:W1:Y:S02]  /*4a20*/  LDG.E.U8 R162, desc[UR36][R8.64+0x91] ;  /* 0x0000912408a27981 */ /* 0x000e64000c1e1100 */
[----:B-1----:R-:W-:-:S05]  /*4a30*/  PRMT R11, R162, 0x8880, RZ ;  /* 0x00008880a20b7816 */ /* 0x002fca00000000ff */
[----:B------:R-:W-:-:S07]  /*4a40*/  IMAD R10, R11, R152, RZ ;  /* 0x000000980b0a7224 */ /* 0x000fce00078e02ff */
.L_x_185:
[----:B------:R-:W-:Y:S05]  /*4a50*/  BSYNC B1 ;  /* 0x0000000000017941 */ /* 0x000fea0003800000 */
.L_x_184:
[----:B------:R-:W-:Y:S01]  /*4a60*/  @!P3 IMAD R99, R99, R153, R10 ;  /* 0x000000996363b224 */ /* 0x000fe200078e020a */
[----:B------:R-:W-:Y:S04]  /*4a70*/  BSSY B1, `(.L_x_186) ;  /* 0x0000006000017945 */ /* 0x000fe80003800000 */
[----:B------:R0:W-:Y:S01]  /*4a80*/  @!P3 STG.E.U8 desc[UR36][R6.64+0x91], R99 ;  /* 0x000091630600b986 */ /* 0x0001e2000c101124 */
[----:B------:R-:W-:Y:S05]  /*4a90*/  @P5 BRA `(.L_x_187) ;  /* 0x00000000000c5947 */ /* 0x000fea0003800000 */
[----:B------:R-:W1:Y:S02]  /*4aa0*/  LDG.E.U8 R162, desc[UR36][R2.64+0x98] ;  /* 0x0000982402a27981 */ /* 0x000e64000c1e1100 */
[----:B-1----:R-:W-:-:S05]  /*4ab0*/  PRMT R11, R162, 0x8880, RZ ;  /* 0x00008880a20b7816 */ /* 0x002fca00000000ff */
[----:B------:R-:W-:-:S07]  /*4ac0*/  IMAD R10, R11, R152, RZ ;  /* 0x000000980b0a7224 */ /* 0x000fce00078e02ff */
.L_x_187:
[----:B------:R-:W-:Y:S05]  /*4ad0*/  BSYNC B1 ;  /* 0x0000000000017941 */ /* 0x000fea0003800000 */
.L_x_186:
[----:B-1----:R-:W-:Y:S01]  /*4ae0*/  @!P5 IMAD R11, R100, R153, R10 ;  /* 0x00000099640bd224 */ /* 0x002fe200078e020a */
[----:B------:R-:W-:Y:S04]  /*4af0*/  BSSY B1, `(.L_x_188) ;  /* 0x0000006000017945 */ /* 0x000fe80003800000 */
[----:B------:R1:W-:Y:S01]  /*4b00*/  @!P5 STG.E.U8 desc[UR36][R4.64+0x98], R11 ;  /* 0x0000980b0400d986 */ /* 0x0003e2000c101124 */
[----:B------:R-:W-:Y:S05]  /*4b10*/  @P2 BRA `(.L_x_189) ;  /* 0x00000000000c2947 */ /* 0x000fea0003800000 */
[----:B------:R-:W1:Y:S02]  /*4b20*/  LDG.E.U8 R162, desc[UR36][R2.64+0x99] ;  /* 0x0000992402a27981 */ /* 0x000e64000c1e1100 */
[----:B-1----:R-:W-:-:S05]  /*4b30*/  PRMT R11, R162, 0x8880, RZ ;  /* 0x00008880a20b7816 */ /* 0x002fca00000000ff */
[----:B------:R-:W-:-:S07]  /*4b40*/  IMAD R10, R11, R152, RZ ;  /* 0x000000980b0a7224 */ /* 0x000fce00078e02ff */
.L_x_189:
[----:B------:R-:W-:Y:S05]  /*4b50*/  BSYNC B1 ;  /* 0x0000000000017941 */ /* 0x000fea0003800000 */
.L_x_188:
        /* <DEDUP_REMOVED lines=11> */
.L_x_191:
[----:B------:R-:W-:Y:S05]  /*4c10*/  BSYNC B1 ;  /* 0x0000000000017941 */ /* 0x000fea0003800000 */
.L_x_190:
[----:B-1----:R-:W-:Y:S01]  /*4c20*/  @!P4 IMAD R11, R102, R153, R10 ;  /* 0x00000099660bc224 */ /* 0x002fe200078e020a */
[----:B------:R-:W-:Y:S04]  /*4c30*/  BSSY B1, `(.L_x_192) ;  /* 0x0000006000017945 */ /* 0x000fe80003800000 */
[----:B------:R1:W-:Y:S01]  /*4c40*/  @!P4 STG.E.U8 desc[UR36][R6.64+0x98], R11 ;  /* 0x0000980b0600c986 */ /* 0x0003e2000c101124 */
[----:B------:R-:W-:Y:S05]  /*4c50*/  @P3 BRA `(.L_x_193) ;  /* 0x00000000000c3947 */ /* 0x000fea0003800000 */
[----:B------:R-:W1:Y:S02]  /*4c60*/  LDG.E.U8 R162, desc[UR36][R8.64+0x99] ;  /* 0x0000992408a27981 */ /* 0x000e64000c1e1100 */
[----:B-1----:R-:W-:-:S05]  /*4c70*/  PRMT R11, R162, 0x8880, RZ ;  /* 0x00008880a20b7816 */ /* 0x002fca00000000ff */
[----:B------:R-:W-:-:S07]  /*4c80*/  IMAD R10, R11, R152, RZ ;  /* 0x000000980b0a7224 */ /* 0x000fce00078e02ff */
.L_x_193:
[----:B------:R-:W-:Y:S05]  /*4c90*/  BSYNC B1 ;  /* 0x0000000000017941 */ /* 0x000fea0003800000 */
.L_x_192:
[----:B------:R-:W-:Y:S01]  /*4ca0*/  @!P3 IMAD R103, R103, R153, R10 ;  /* 0x000000996767b224 */ /* 0x000fe200078e020a */
[----:B------:R-:W-:Y:S04]  /*4cb0*/  BSSY B1, `(.L_x_194) ;  /* 0x0000006000017945 */ /* 0x000fe80003800000 */
[----:B------:R0:W-:Y:S01]  /*4cc0*/  @!P3 STG.E.U8 desc[UR36][R6.64+0x99], R103 ;  /* 0x000099670600b986 */ /* 0x0001e2000c101124 */
[----:B------:R-:W-:Y:S05]  /*4cd0*/  @P5 BRA `(.L_x_195) ;  /* 0x00000000000c5947 */ /* 0x000fea0003800000 */
[----:B------:R-:W1:Y:S02]  /*4ce0*/  LDG.E.U8 R162, desc[UR36][R2.64+0xa0] ;  /* 0x0000a02402a27981 */ /* 0x000e64000c1e1100 */
[----:B-1----:R-:W-:-:S05]  /*4cf0*/  PRMT R11, R162, 0x8880, RZ ;  /* 0x00008880a20b7816 */ /* 0x002fca00000000ff */
[----:B------:R-:W-:-:S07]  /*4d00*/  IMAD R10, R11, R152, RZ ;  /* 0x000000980b0a7224 */ /* 0x000fce00078e02ff */
.L_x_195:
[----:B------:R-:W-:Y:S05]  /*4d10*/  BSYNC B1 ;  /* 0x0000000000017941 */ /* 0x000fea0003800000 */
.L_x_194:
[----:B-1----:R-:W-:Y:S01]  /*4d20*/  @!P5 IMAD R11, R104, R153, R10 ;  /* 0x00000099680bd224 */ /* 0x002fe200078e020a */
[----:B------:R-:W-:Y:S04]  /*4d30*/  BSSY B1, `(.L_x_196) ;  /* 0x0000006000017945 */ /* 0x000fe80003800000 */
[----:B------:R1:W-:Y:S01]  /*4d40*/  @!P5 STG.E.U8 desc[UR36][R4.64+0xa0], R11 ;  /* 0x0000a00b0400d986 */ /* 0x0003e2000c101124 */
[----:B------:R-:W-:Y:S05]  /*4d50*/  @P2 BRA `(.L_x_197) ;  /* 0x00000000000c2947 */ /* 0x000fea0003800000 */
[----:B------:R-:W1:Y:S02]  /*4d60*/  LDG.E.U8 R162, desc[UR36][R2.64+0xa1] ;  /* 0x0000a12402a27981 */ /* 0x000e64000c1e1100 */
[----:B-1----:R-:W-:-:S05]  /*4d70*/  PRMT R11, R162, 0x8880, RZ ;  /* 0x00008880a20b7816 */ /* 0x002fca00000000ff */
[----:B------:R-:W-:-:S07]  /*4d80*/  IMAD R10, R11, R152, RZ ;  /* 0x000000980b0a7224 */ /* 0x000fce00078e02ff */
.L_x_197:
[----:B------:R-:W-:Y:S05]  /*4d90*/  BSYNC B1 ;  /* 0x0000000000017941 */ /* 0x000fea0003800000 */
.L_x_196:
        /* <DEDUP_REMOVED lines=11> */
.L_x_199:
[----:B------:R-:W-:Y:S05]  /*4e50*/  BSYNC B1 ;  /* 0x0000000000017941 */ /* 0x000fea0003800000 */
.L_x_198:
[----:B-1----:R-:W-:Y:S01]  /*4e60*/  @!P4 IMAD R11, R106, R153, R10 ;  /* 0x000000996a0bc224 */ /* 0x002fe200078e020a */
[----:B------:R-:W-:Y:S04]  /*4e70*/  BSSY B1, `(.L_x_200) ;  /* 0x0000006000017945 */ /* 0x000fe80003800000 */
[----:B------:R1:W-:Y:S01]  /*4e80*/  @!P4 STG.E.U8 desc[UR36][R6.64+0xa0], R11 ;  /* 0x0000a00b0600c986 */ /* 0x0003e2000c101124 */
[----:B------:R-:W-:Y:S05]  /*4e90*/  @P3 BRA `(.L_x_201) ;  /* 0x00000000000c3947 */ /* 0x000fea0003800000 */
[----:B------:R-:W1:Y:S02]  /*4ea0*/  LDG.E.U8 R162, desc[UR36][R8.64+0xa1] ;  /* 0x0000a12408a27981 */ /* 0x000e64000c1e1100 */
[----:B-1----:R-:W-:-:S05]  /*4eb0*/  PRMT R11, R162, 0x8880, RZ ;  /* 0x00008880a20b7816 */ /* 0x002fca00000000ff */
[----:B------:R-:W-:-:S07]  /*4ec0*/  IMAD R10, R11, R152, RZ ;  /* 0x000000980b0a7224 */ /* 0x000fce00078e02ff */
.L_x_201:
[----:B------:R-:W-:Y:S05]  /*4ed0*/  BSYNC B1 ;  /* 0x0000000000017941 */ /* 0x000fea0003800000 */
.L_x_200:
[----:B------:R-:W-:Y:S01]  /*4ee0*/  @!P3 IMAD R107, R107, R153, R10 ;  /* 0x000000996b6bb224 */ /* 0x000fe200078e020a */
[----:B------:R-:W-:Y:S04]  /*4ef0*/  BSSY B1, `(.L_x_202) ;  /* 0x0000006000017945 */ /* 0x000fe80003800000 */
[----:B------:R0:W-:Y:S01]  /*4f00*/  @!P3 STG.E.U8 desc[UR36][R6.64+0xa1], R107 ;  /* 0x0000a16b0600b986 */ /* 0x0001e2000c101124 */
[----:B------:R-:W-:Y:S05]  /*4f10*/  @P5 BRA `(.L_x_203) ;  /* 0x00000000000c5947 */ /* 0x000fea0003800000 */
[----:B------:R-:W1:Y:S02]  /*4f20*/  LDG.E.U8 R162, desc[UR36][R2.64+0xa8] ;  /* 0x0000a82402a27981 */ /* 0x000e64000c1e1100 */
[----:B-1----:R-:W-:-:S05]  /*4f30*/  PRMT R11, R162, 0x8880, RZ ;  /* 0x00008880a20b7816 */ /* 0x002fca00000000ff */
[----:B------:R-:W-:-:S07]  /*4f40*/  IMAD R10, R11, R152, RZ ;  /* 0x000000980b0a7224 */ /* 0x000fce00078e02ff */
.L_x_203:
[----:B------:R-:W-:Y:S05]  /*4f50*/  BSYNC B1 ;  /* 0x0000000000017941 */ /* 0x000fea0003800000 */
.L_x_202:
[----:B-1----:R-:W-:Y:S01]  /*4f60*/  @!P5 IMAD R11, R108, R153, R10 ;  /* 0x000000996c0bd224 */ /* 0x002fe200078e020a */
[----:B------:R-:W-:Y:S04]  /*4f70*/  BSSY B1, `(.L_x_204) ;  /* 0x0000006000017945 */ /* 0x000fe80003800000 */
[----:B------:R1:W-:Y:S01]  /*4f80*/  @!P5 STG.E.U8 desc[UR36][R4.64+0xa8], R11 ;  /* 0x0000a80b0400d986 */ /* 0x0003e2000c101124 */
[----:B------:R-:W-:Y:S05]  /*4f90*/  @P2 BRA `(.L_x_205) ;  /* 0x00000000000c2947 */ /* 0x000fea0003800000 */
[----:B------:R-:W1:Y:S02]  /*4fa0*/  LDG.E.U8 R162, desc[UR36][R2.64+0xa9] ;  /* 0x0000a92402a27981 */ /* 0x000e64000c1e1100 */
[----:B-1----:R-:W-:-:S05]  /*4fb0*/  PRMT R11, R162, 0x8880, RZ ;  /* 0x00008880a20b7816 */ /* 0x002fca00000000ff */
[----:B------:R-:W-:-:S07]  /*4fc0*/  IMAD R10, R11, R152, RZ ;  /* 0x000000980b0a7224 */ /* 0x000fce00078e02ff */
.L_x_205:
[----:B------:R-:W-:Y:S05]  /*4fd0*/  BSYNC B1 ;  /* 0x0000000000017941 */ /* 0x000fea0003800000 */
.L_x_204:
        /* <DEDUP_REMOVED lines=11> */
.L_x_207:
[----:B------:R-:W-:Y:S05]  /*5090*/  BSYNC B1 ;  /* 0x0000000000017941 */ /* 0x000fea0003800000 */
.L_x_206:
[----:B-1----:R-:W-:Y:S01]  /*50a0*/  @!P4 IMAD R11, R110, R153, R10 ;  /* 0x000000996e0bc224 */ /* 0x002fe200078e020a */
[----:B------:R-:W-:Y:S04]  /*50b0*/  BSSY B1, `(.L_x_208) ;  /* 0x0000006000017945 */ /* 0x000fe80003800000 */
[----:B------:R1:W-:Y:S01]  /*50c0*/  @!P4 STG.E.U8 desc[UR36][R6.64+0xa8], R11 ;  /* 0x0000a80b0600c986 */ /* 0x0003e2000c101124 */
[----:B------:R-:W-:Y:S05]  /*50d0*/  @P3 BRA `(.L_x_209) ;  /* 0x00000000000c3947 */ /* 0x000fea0003800000 */
[----:B------:R-:W1:Y:S02]  /*50e0*/  LDG.E.U8 R162, desc[UR36][R8.64+0xa9] ;  /* 0x0000a92408a27981 */ /* 0x000e64000c1e1100 */
[----:B-1----:R-:W-:-:S05]  /*50f0*/  PRMT R11, R162, 0x8880, RZ ;  /* 0x00008880a20b7816 */ /* 0x002fca00000000ff */
[----:B------:R-:W-:-:S07]  /*5100*/  IMAD R10, R11, R152, RZ ;  /* 0x000000980b0a7224 */ /* 0x000fce00078e02ff */
.L_x_209:
[----:B------:R-:W-:Y:S05]  /*5110*/  BSYNC B1 ;  /* 0x0000000000017941 */ /* 0x000fea0003800000 */
.L_x_208:
[----:B------:R-:W-:Y:S01]  /*5120*/  @!P3 IMAD R111, R111, R153, R10 ;  /* 0x000000996f6fb224 */ /* 0x000fe200078e020a */
[----:B------:R-:W-:Y:S04]  /*5130*/  BSSY B1, `(.L_x_210) ;  /* 0x0000006000017945 */ /* 0x000fe80003800000 */
[----:B------:R0:W-:Y:S01]  /*5140*/  @!P3 STG.E.U8 desc[UR36][R6.64+0xa9], R111 ;  /* 0x0000a96f0600b986 */ /* 0x0001e2000c101124 */
[----:B------:R-:W-:Y:S05]  /*5150*/  @P5 BRA `(.L_x_211) ;  /* 0x00000000000c5947 */ /* 0x000fea0003800000 */
[----:B------:R-:W1:Y:S02]  /*5160*/  LDG.E.U8 R162, desc[UR36][R2.64+0xb0] ;  /* 0x0000b02402a27981 */ /* 0x000e64000c1e1100 */
[----:B-1----:R-:W-:-:S05]  /*5170*/  PRMT R11, R162, 0x8880, RZ ;  /* 0x00008880a20b7816 */ /* 0x002fca00000000ff */
[----:B------:R-:W-:-:S07]  /*5180*/  IMAD R10, R11, R152, RZ ;  /* 0x000000980b0a7224 */ /* 0x000fce00078e02ff */
.L_x_211:
[----:B------:R-:W-:Y:S05]  /*5190*/  BSYNC B1 ;  /* 0x0000000000017941 */ /* 0x000fea0003800000 */
.L_x_210:
[----:B-1----:R-:W-:Y:S01]  /*51a0*/  @!P5 IMAD R11, R112, R153, R10 ;  /* 0x00000099700bd224 */ /* 0x002fe200078e020a */
[----:B------:R-:W-:Y:S04]  /*51b0*/  BSSY B1, `(.L_x_212) ;  /* 0x0000006000017945 */ /* 0x000fe80003800000 */
[----:B------:R1:W-:Y:S01]  /*51c0*/  @!P5 STG.E.U8 desc[UR36][R4.64+0xb0], R11 ;  /* 0x0000b00b0400d986 */ /* 0x0003e2000c101124 */
[----:B------:R-:W-:Y:S05]  /*51d0*/  @P2 BRA `(.L_x_213) ;  /* 0x00000000000c2947 */ /* 0x000fea0003800000 */
[----:B------:R-:W1:Y:S02]  /*51e0*/  LDG.E.U8 R162, desc[UR36][R2.64+0xb1] ;  /* 0x0000b12402a27981 */ /* 0x000e64000c1e1100 */
[----:B-1----:R-:W-:-:S05]  /*51f0*/  PRMT R11, R162, 0x8880, RZ ;  /* 0x00008880a20b7816 */ /* 0x002fca00000000ff */
[----:B------:R-:W-:-:S07]  /*5200*/  IMAD R10, R11, R152, RZ ;  /* 0x000000980b0a7224 */ /* 0x000fce00078e02ff */
.L_x_213:
[----:B------:R-:W-:Y:S05]  /*5210*/  BSYNC B1 ;  /* 0x0000000000017941 */ /* 0x000fea0003800000 */
.L_x_212:
        /* <DEDUP_REMOVED lines=11> */
.L_x_215:
[----:B------:R-:W-:Y:S05]  /*52d0*/  BSYNC B1 ;  /* 0x0000000000017941 */ /* 0x000fea0003800000 */
.L_x_214:
[----:B-1----:R-:W-:Y:S01]  /*52e0*/  @!P4 IMAD R11, R114, R153, R10 ;  /* 0x00000099720bc224 */ /* 0x002fe200078e020a */
[----:B------:R-:W-:Y:S04]  /*52f0*/  BSSY B1, `(.L_x_216) ;  /* 0x0000006000017945 */ /* 0x000fe80003800000 */
[----:B------:R1:W-:Y:S01]  /*5300*/  @!P4 STG.E.U8 desc[UR36][R6.64+0xb0], R11 ;  /* 0x0000b00b0600c986 */ /* 0x0003e2000c101124 */
[----:B------:R-:W-:Y:S05]  /*5310*/  @P3 BRA `(.L_x_217) ;  /* 0x00000000000c3947 */ /* 0x000fea0003800000 */
[----:B------:R-:W1:Y:S02]  /*5320*/  LDG.E.U8 R162, desc[UR36][R8.64+0xb1] ;  /* 0x0000b12408a27981 */ /* 0x000e64000c1e1100 */
[----:B-1----:R-:W-:-:S05]  /*5330*/  PRMT R11, R162, 0x8880, RZ ;  /* 0x00008880a20b7816 */ /* 0x002fca00000000ff */
[----:B------:R-:W-:-:S07]  /*5340*/  IMAD R10, R11, R152, RZ ;  /* 0x000000980b0a7224 */ /* 0x000fce00078e02ff */
.L_x_217:
[----:B------:R-:W-:Y:S05]  /*5350*/  BSYNC B1 ;  /* 0x0000000000017941 */ /* 0x000fea0003800000 */
.L_x_216:
[----:B------:R-:W-:Y:S01]  /*5360*/  @!P3 IMAD R115, R115, R153, R10 ;  /* 0x000000997373b224 */ /* 0x000fe200078e020a */
[----:B------:R-:W-:Y:S04]  /*5370*/  BSSY B1, `(.L_x_218) ;  /* 0x0000006000017945 */ /* 0x000fe80003800000 */
[----:B------:R0:W-:Y:S01]  /*5380*/  @!P3 STG.E.U8 desc[UR36][R6.64+0xb1], R115 ;  /* 0x0000b1730600b986 */ /* 0x0001e2000c101124 */
[----:B------:R-:W-:Y:S05]  /*5390*/  @P5 BRA `(.L_x_219) ;  /* 0x00000000000c5947 */ /* 0x000fea0003800000 */
[----:B------:R-:W1:Y:S02]  /*53a0*/  LDG.E.U8 R162, desc[UR36][R2.64+0xb8] ;  /* 0x0000b82402a27981 */ /* 0x000e64000c1e1100 */
[----:B-1----:R-:W-:-:S05]  /*53b0*/  PRMT R11, R162, 0x8880, RZ ;  /* 0x00008880a20b7816 */ /* 0x002fca00000000ff */
[----:B------:R-:W-:-:S07]  /*53c0*/  IMAD R10, R11, R152, RZ ;  /* 0x000000980b0a7224 */ /* 0x000fce00078e02ff */
.L_x_219:
[----:B------:R-:W-:Y:S05]  /*53d0*/  BSYNC B1 ;  /* 0x0000000000017941 */ /* 0x000fea0003800000 */
.L_x_218:
[----:B-1----:R-:W-:Y:S01]  /*53e0*/  @!P5 IMAD R11, R116, R153, R10 ;  /* 0x00000099740bd224 */ /* 0x002fe200078e020a */
[----:B------:R-:W-:Y:S04]  /*53f0*/  BSSY B1, `(.L_x_220) ;  /* 0x0000006000017945 */ /* 0x000fe80003800000 */
[----:B------:R1:W-:Y:S01]  /*5400*/  @!P5 STG.E.U8 desc[UR36][R4.64+0xb8], R11 ;  /* 0x0000b80b0400d986 */ /* 0x0003e2000c101124 */
[----:B------:R-:W-:Y:S05]  /*5410*/  @P2 BRA `(.L_x_221) ;  /* 0x00000000000c2947 */ /* 0x000fea0003800000 */
[----:B------:R-:W1:Y:S02]  /*5420*/  LDG.E.U8 R162, desc[UR36][R2.64+0xb9] ;  /* 0x0000b92402a27981 */ /* 0x000e64000c1e1100 */
[----:B-1----:R-:W-:-:S05]  /*5430*/  PRMT R11, R162, 0x8880, RZ ;  /* 0x00008880a20b7816 */ /* 0x002fca00000000ff */
[----:B------:R-:W-:-:S07]  /*5440*/  IMAD R10, R11, R152, RZ ;  /* 0x000000980b0a7224 */ /* 0x000fce00078e02ff */
.L_x_221:
[----:B------:R-:W-:Y:S05]  /*5450*/  BSYNC B1 ;  /* 0x0000000000017941 */ /* 0x000fea0003800000 */
.L_x_220:
        /* <DEDUP_REMOVED lines=11> */
.L_x_223:
[----:B------:R-:W-:Y:S05]  /*5510*/  BSYNC B1 ;  /* 0x0000000000017941 */ /* 0x000fea0003800000 */
.L_x_222:
[----:B-1----:R-:W-:Y:S01]  /*5520*/  @!P4 IMAD R11, R118, R153, R10 ;  /* 0x00000099760bc224 */ /* 0x002fe200078e020a */
[----:B------:R-:W-:Y:S04]  /*5530*/  BSSY B1, `(.L_x_224) ;  /* 0x0000006000017945 */ /* 0x000fe80003800000 */
[----:B------:R1:W-:Y:S01]  /*5540*/  @!P4 STG.E.U8 desc[UR36][R6.64+0xb8], R11 ;  /* 0x0000b80b0600c986 */ /* 0x0003e2000c101124 */
[----:B------:R-:W-:Y:S05]  /*5550*/  @P3 BRA `(.L_x_225) ;  /* 0x00000000000c3947 */ /* 0x000fea0003800000 */
[----:B------:R-:W1:Y:S02]  /*5560*/  LDG.E.U8 R162, desc[UR36][R8.64+0xb9] ;  /* 0x0000b92408a27981 */ /* 0x000e64000c1e1100 */
[----:B-1----:R-:W-:-:S05]  /*5570*/  PRMT R11, R162, 0x8880, RZ ;  /* 0x00008880a20b7816 */ /* 0x002fca00000000ff */
[----:B------:R-:W-:-:S07]  /*5580*/  IMAD R10, R11, R152, RZ ;  /* 0x000000980b0a7224 */ /* 0x000fce00078e02ff */
.L_x_225:
[----:B------:R-:W-:Y:S05]  /*5590*/  BSYNC B1 ;  /* 0x0000000000017941 */ /* 0x000fea0003800000 */
.L_x_224:
[----:B------:R-:W-:Y:S01]  /*55a0*/  @!P3 IMAD R119, R119, R153, R10 ;  /* 0x000000997777b224 */ /* 0x000fe200078e020a */
[----:B------:R-:W-:Y:S04]  /*55b0*/  BSSY B1, `(.L_x_226) ;  /* 0x0000006000017945 */ /* 0x000fe80003800000 */
[----:B------:R0:W-:Y:S01]  /*55c0*/  @!P3 STG.E.U8 desc[UR36][R6.64+0xb9], R119 ;  /* 0x0000b9770600b986 */ /* 0x0001e2000c101124 */
[----:B------:R-:W-:Y:S05]  /*55d0*/  @P5 BRA `(.L_x_227) ;  /* 0x00000000000c5947 */ /* 0x000fea0003800000 */
[----:B------:R-:W1:Y:S02]  /*55e0*/  LDG.E.U8 R162, desc[UR36][R2.64+0xc0] ;  /* 0x0000c02402a27981 */ /* 0x000e64000c1e1100 */
[----:B-1----:R-:W-:-:S05]  /*55f0*/  PRMT R11, R162, 0x8880, RZ ;  /* 0x00008880a20b7816 */ /* 0x002fca00000000ff */
[----:B------:R-:W-:-:S07]  /*5600*/  IMAD R10, R11, R152, RZ ;  /* 0x000000980b0a7224 */ /* 0x000fce00078e02ff */
.L_x_227:
[----:B------:R-:W-:Y:S05]  /*5610*/  BSYNC B1 ;  /* 0x0000000000017941 */ /* 0x000fea0003800000 */
.L_x_226:
[----:B-1----:R-:W-:Y:S01]  /*5620*/  @!P5 IMAD R11, R120, R153, R10 ;  /* 0x00000099780bd224 */ /* 0x002fe200078e020a */
[----:B------:R-:W-:Y:S04]  /*5630*/  BSSY B1, `(.L_x_228) ;  /* 0x0000006000017945 */ /* 0x000fe80003800000 */
[----:B------:R1:W-:Y:S01]  /*5640*/  @!P5 STG.E.U8 desc[UR36][R4.64+0xc0], R11 ;  /* 0x0000c00b0400d986 */ /* 0x0003e2000c101124 */
[----:B------:R-:W-:Y:S05]  /*5650*/  @P2 BRA `(.L_x_229) ;  /* 0x00000000000c2947 */ /* 0x000fea0003800000 */
[----:B------:R-:W1:Y:S02]  /*5660*/  LDG.E.U8 R162, desc[UR36][R2.64+0xc1] ;  /* 0x0000c12402a27981 */ /* 0x000e64000c1e1100 */
[----:B-1----:R-:W-:-:S05]  /*5670*/  PRMT R11, R162, 0x8880, RZ ;  /* 0x00008880a20b7816 */ /* 0x002fca00000000ff */
[----:B------:R-:W-:-:S07]  /*5680*/  IMAD R10, R11, R152, RZ ;  /* 0x000000980b0a7224 */ /* 0x000fce00078e02ff */
.L_x_229:
[----:B------:R-:W-:Y:S05]  /*5690*/  BSYNC B1 ;  /* 0x0000000000017941 */ /* 0x000fea0003800000 */
.L_x_228:
        /* <DEDUP_REMOVED lines=11> */
.L_x_231:
[----:B------:R-:W-:Y:S05]  /*5750*/  BSYNC B1 ;  /* 0x0000000000017941 */ /* 0x000fea0003800000 */
.L_x_230:
[----:B-1----:R-:W-:Y:S01]  /*5760*/  @!P4 IMAD R11, R122, R153, R10 ;  /* 0x000000997a0bc224 */ /* 0x002fe200078e020a */
[----:B------:R-:W-:Y:S04]  /*5770*/  BSSY B1, `(.L_x_232) ;  /* 0x0000006000017945 */ /* 0x000fe80003800000 */
[----:B------:R1:W-:Y:S01]  /*5780*/  @!P4 STG.E.U8 desc[UR36][R6.64+0xc0], R11 ;  /* 0x0000c00b0600c986 */ /* 0x0003e2000c101124 */
[----:B------:R-:W-:Y:S05]  /*5790*/  @P3 BRA `(.L_x_233) ;  /* 0x00000000000c3947 */ /* 0x000fea0003800000 */
[----:B------:R-:W1:Y:S02]  /*57a0*/  LDG.E.U8 R162, desc[UR36][R8.64+0xc1] ;  /* 0x0000c12408a27981 */ /* 0x000e64000c1e1100 */
[----:B-1----:R-:W-:-:S05]  /*57b0*/  PRMT R11, R162, 0x8880, RZ ;  /* 0x00008880a20b7816 */ /* 0x002fca00000000ff */
[----:B------:R-:W-:-:S07]  /*57c0*/  IMAD R10, R11, R152, RZ ;  /* 0x000000980b0a7224 */ /* 0x000fce00078e02ff */
.L_x_233:
[----:B------:R-:W-:Y:S05]  /*57d0*/  BSYNC B1 ;  /* 0x0000000000017941 */ /* 0x000fea0003800000 */
.L_x_232:
[----:B------:R-:W-:Y:S01]  /*57e0*/  @!P3 IMAD R123, R123, R153, R10 ;  /* 0x000000997b7bb224 */ /* 0x000fe200078e020a */
[----:B------:R-:W-:Y:S04]  /*57f0*/  BSSY B1, `(.L_x_234) ;  /* 0x0000006000017945 */ /* 0x000fe80003800000 */
[----:B------:R0:W-:Y:S01]  /*5800*/  @!P3 STG.E.U8 desc[UR36][R6.64+0xc1], R123 ;  /* 0x0000c17b0600b986 */ /* 0x0001e2000c101124 */
[----:B------:R-:W-:Y:S05]  /*5810*/  @P5 BRA `(.L_x_235) ;  /* 0x00000000000c5947 */ /* 0x000fea0003800000 */
[----:B------:R-:W1:Y:S02]  /*5820*/  LDG.E.U8 R162, desc[UR36][R2.64+0xc8] ;  /* 0x0000c82402a27981 */ /* 0x000e64000c1e1100 */
[----:B-1----:R-:W-:-:S05]  /*5830*/  PRMT R11, R162, 0x8880, RZ ;  /* 0x00008880a20b7816 */ /* 0x002fca00000000ff */
[----:B------:R-:W-:-:S07]  /*5840*/  IMAD R10, R11, R152, RZ ;  /* 0x000000980b0a7224 */ /* 0x000fce00078e02ff */
.L_x_235:
[----:B------:R-:W-:Y:S05]  /*5850*/  BSYNC B1 ;  /* 0x0000000000017941 */ /* 0x000fea0003800000 */
.L_x_234:
[----:B-1----:R-:W-:Y:S01]  /*5860*/  @!P5 IMAD R11, R124, R153, R10 ;  /* 0x000000997c0bd224 */ /* 0x002fe200078e020a */
[----:B------:R-:W-:Y:S04]  /*5870*/  BSSY B1, `(.L_x_236) ;  /* 0x0000006000017945 */ /* 0x000fe80003800000 */
[----:B------:R1:W-:Y:S01]  /*5880*/  @!P5 STG.E.U8 desc[UR36][R4.64+0xc8], R11 ;  /* 0x0000c80b0400d986 */ /* 0x0003e2000c101124 */
[----:B------:R-:W-:Y:S05]  /*5890*/  @P2 BRA `(.L_x_237) ;  /* 0x00000000000c2947 */ /* 0x000fea0003800000 */
[----:B------:R-:W1:Y:S02]  /*58a0*/  LDG.E.U8 R162, desc[UR36][R2.64+0xc9] ;  /* 0x0000c92402a27981 */ /* 0x000e64000c1e1100 */
[----:B-1----:R-:W-:-:S05]  /*58b0*/  PRMT R11, R162, 0x8880, RZ ;  /* 0x00008880a20b7816 */ /* 0x002fca00000000ff */
[----:B------:R-:W-:-:S07]  /*58c0*/  IMAD R10, R11, R152, RZ ;  /* 0x000000980b0a7224 */ /* 0x000fce00078e02ff */
.L_x_237:
[----:B------:R-:W-:Y:S05]  /*58d0*/  BSYNC B1 ;  /* 0x0000000000017941 */ /* 0x000fea0003800000 */
.L_x_236:
        /* <DEDUP_REMOVED lines=11> */
.L_x_239:
[----:B------:R-:W-:Y:S05]  /*5990*/  BSYNC B1 ;  /* 0x0000000000017941 */ /* 0x000fea0003800000 */
.L_x_238:
[----:B-1----:R-:W-:Y:S01]  /*59a0*/  @!P4 IMAD R11, R126, R153, R10 ;  /* 0x000000997e0bc224 */ /* 0x002fe200078e020a */
[----:B------:R-:W-:Y:S04]  /*59b0*/  BSSY B1, `(.L_x_240) ;  /* 0x0000006000017945 */ /* 0x000fe80003800000 */
[----:B------:R1:W-:Y:S01]  /*59c0*/  @!P4 STG.E.U8 desc[UR36][R6.64+0xc8], R11 ;  /* 0x0000c80b0600c986 */ /* 0x0003e2000c101124 */
[----:B------:R-:W-:Y:S05]  /*59d0*/  @P3 BRA `(.L_x_241) ;  /* 0x00000000000c3947 */ /* 0x000fea0003800000 */
[----:B------:R-:W1:Y:S02]  /*59e0*/  LDG.E.U8 R162, desc[UR36][R8.64+0xc9] ;  /* 0x0000c92408a27981 */ /* 0x000e64000c1e1100 */
[----:B-1----:R-:W-:-:S05]  /*59f0*/  PRMT R11, R162, 0x8880, RZ ;  /* 0x00008880a20b7816 */ /* 0x002fca00000000ff */
[----:B------:R-:W-:-:S07]  /*5a00*/  IMAD R10, R11, R152, RZ ;  /* 0x000000980b0a7224 */ /* 0x000fce00078e02ff */
.L_x_241:
[----:B------:R-:W-:Y:S05]  /*5a10*/  BSYNC B1 ;  /* 0x0000000000017941 */ /* 0x000fea0003800000 */
.L_x_240:
[----:B------:R-:W-:Y:S01]  /*5a20*/  @!P3 IMAD R127, R127, R153, R10 ;  /* 0x000000997f7fb224 */ /* 0x000fe200078e020a */
[----:B------:R-:W-:Y:S04]  /*5a30*/  BSSY B1, `(.L_x_242) ;  /* 0x0000006000017945 */ /* 0x000fe80003800000 */
[----:B------:R0:W-:Y:S01]  /*5a40*/  @!P3 STG.E.U8 desc[UR36][R6.64+0xc9], R127 ;  /* 0x0000c97f0600b986 */ /* 0x0001e2000c101124 */
[----:B------:R-:W-:Y:S05]  /*5a50*/  @P5 BRA `(.L_x_243) ;  /* 0x00000000000c5947 */ /* 0x000fea0003800000 */
[----:B------:R-:W1:Y:S02]  /*5a60*/  LDG.E.U8 R162, desc[UR36][R2.64+0xd0] ;  /* 0x0000d02402a27981 */ /* 0x000e64000c1e1100 */
[----:B-1----:R-:W-:-:S05]  /*5a70*/  PRMT R11, R162, 0x8880, RZ ;  /* 0x00008880a20b7816 */ /* 0x002fca00000000ff */
[----:B------:R-:W-:-:S07]  /*5a80*/  IMAD R10, R11, R152, RZ ;  /* 0x000000980b0a7224 */ /* 0x000fce00078e02ff */
.L_x_243:
[----:B------:R-:W-:Y:S05]  /*5a90*/  BSYNC B1 ;  /* 0x0000000000017941 */ /* 0x000fea0003800000 */
.L_x_242:
[----:B-1----:R-:W-:Y:S01]  /*5aa0*/  @!P5 IMAD R11, R128, R153, R10 ;  /* 0x00000099800bd224 */ /* 0x002fe200078e020a */
[----:B------:R-:W-:Y:S04]  /*5ab0*/  BSSY B1, `(.L_x_244) ;  /* 0x0000006000017945 */ /* 0x000fe80003800000 */
[----:B------:R1:W-:Y:S01]  /*5ac0*/  @!P5 STG.E.U8 desc[UR36][R4.64+0xd0], R11 ;  /* 0x0000d00b0400d986 */ /* 0x0003e2000c101124 */
[----:B------:R-:W-:Y:S05]  /*5ad0*/  @P2 BRA `(.L_x_245) ;  /* 0x00000000000c2947 */ /* 0x000fea0003800000 */
[----:B------:R-:W1:Y:S02]  /*5ae0*/  LDG.E.U8 R162, desc[UR36][R2.64+0xd1] ;  /* 0x0000d12402a27981 */ /* 0x000e64000c1e1100 */
[----:B-1----:R-:W-:-:S05]  /*5af0*/  PRMT R11, R162, 0x8880, RZ ;  /* 0x00008880a20b7816 */ /* 0x002fca00000000ff */
[----:B------:R-:W-:-:S07]  /*5b00*/  IMAD R10, R11, R152, RZ ;  /* 0x000000980b0a7224 */ /* 0x000fce00078e02ff */
.L_x_245:
[----:B------:R-:W-:Y:S05]  /*5b10*/  BSYNC B1 ;  /* 0x0000000000017941 */ /* 0x000fea0003800000 */
.L_x_244:
        /* <DEDUP_REMOVED lines=11> */
.L_x_247:
[----:B------:R-:W-:Y:S05]  /*5bd0*/  BSYNC B1 ;  /* 0x0000000000017941 */ /* 0x000fea0003800000 */
.L_x_246:
[----:B-1----:R-:W-:Y:S01]  /*5be0*/  @!P4 IMAD R11, R130, R153, R10 ;  /* 0x00000099820bc224 */ /* 0x002fe200078e020a */
[----:B------:R-:W-:Y:S04]  /*5bf0*/  BSSY B1, `(.L_x_248) ;  /* 0x0000006000017945 */ /* 0x000fe80003800000 */
[----:B------:R1:W-:Y:S01]  /*5c00*/  @!P4 STG.E.U8 desc[UR36][R6.64+0xd0], R11 ;  /* 0x0000d00b0600c986 */ /* 0x0003e2000c101124 */
[----:B------:R-:W-:Y:S05]  /*5c10*/  @P3 BRA `(.L_x_249) ;  /* 0x00000000000c3947 */ /* 0x000fea0003800000 */
[----:B------:R-:W1:Y:S02]  /*5c20*/  LDG.E.U8 R162, desc[UR36][R8.64+0xd1] ;  /* 0x0000d12408a27981 */ /* 0x000e64000c1e1100 */
[----:B-1----:R-:W-:-:S05]  /*5c30*/  PRMT R11, R162, 0x8880, RZ ;  /* 0x00008880a20b7816 */ /* 0x002fca00000000ff */
[----:B------:R-:W-:-:S07]  /*5c40*/  IMAD R10, R11, R152, RZ ;  /* 0x000000980b0a7224 */ /* 0x000fce00078e02ff */
.L_x_249:
[----:B------:R-:W-:Y:S05]  /*5c50*/  BSYNC B1 ;  /* 0x0000000000017941 */ /* 0x000fea0003800000 */
.L_x_248:
[----:B------:R-:W-:Y:S01]  /*5c60*/  @!P3 IMAD R131, R131, R153, R10 ;  /* 0x000000998383b224 */ /* 0x000fe200078e020a */
[----:B------:R-:W-:Y:S04]  /*5c70*/  BSSY B1, `(.L_x_250) ;  /* 0x0000006000017945 */ /* 0x000fe80003800000 */
[----:B------:R0:W-:Y:S01]  /*5c80*/  @!P3 STG.E.U8 desc[UR36][R6.64+0xd1], R131 ;  /* 0x0000d1830600b986 */ /* 0x0001e2000c101124 */
[----:B------:R-:W-:Y:S05]  /*5c90*/  @P5 BRA `(.L_x_251) ;  /* 0x00000000000c5947 */ /* 0x000fea0003800000 */
[----:B------:R-:W1:Y:S02]  /*5ca0*/  LDG.E.U8 R162, desc[UR36][R2.64+0xd8] ;  /* 0x0000d82402a27981 */ /* 0x000e64000c1e1100 */
[----:B-1----:R-:W-:-:S05]  /*5cb0*/  PRMT R11, R162, 0x8880, RZ ;  /* 0x00008880a20b7816 */ /* 0x002fca00000000ff */
[----:B------:R-:W-:-:S07]  /*5cc0*/  IMAD R10, R11, R152, RZ ;  /* 0x000000980b0a7224 */ /* 0x000fce00078e02ff */
.L_x_251:
[----:B------:R-:W-:Y:S05]  /*5cd0*/  BSYNC B1 ;  /* 0x0000000000017941 */ /* 0x000fea0003800000 */
.L_x_250:
[----:B-1----:R-:W-:Y:S01]  /*5ce0*/  @!P5 IMAD R11, R132, R153, R10 ;  /* 0x00000099840bd224 */ /* 0x002fe200078e020a */
[----:B------:R-:W-:Y:S04]  /*5cf0*/  BSSY B1, `(.L_x_252) ;  /* 0x0000006000017945 */ /* 0x000fe80003800000 */
[----:B------:R1:W-:Y:S01]  /*5d00*/  @!P5 STG.E.U8 desc[UR36][R4.64+0xd8], R11 ;  /* 0x0000d80b0400d986 */ /* 0x0003e2000c101124 */
[----:B------:R-:W-:Y:S05]  /*5d10*/  @P2 BRA `(.L_x_253) ;  /* 0x00000000000c2947 */ /* 0x000fea0003800000 */
[----:B------:R-:W1:Y:S02]  /*5d20*/  LDG.E.U8 R162, desc[UR36][R2.64+0xd9] ;  /* 0x0000d92402a27981 */ /* 0x000e64000c1e1100 */
[----:B-1----:R-:W-:-:S05]  /*5d30*/  PRMT R11, R162, 0x8880, RZ ;  /* 0x00008880a20b7816 */ /* 0x002fca00000000ff */
[----:B------:R-:W-:-:S07]  /*5d40*/  IMAD R10, R11, R152, RZ ;  /* 0x000000980b0a7224 */ /* 0x000fce00078e02ff */
.L_x_253:
[----:B------:R-:W-:Y:S05]  /*5d50*/  BSYNC B1 ;  /* 0x0000000000017941 */ /* 0x000fea0003800000 */
.L_x_252:
        /* <DEDUP_REMOVED lines=11> */
.L_x_255:
[----:B------:R-:W-:Y:S05]  /*5e10*/  BSYNC B1 ;  /* 0x0000000000017941 */ /* 0x000fea0003800000 */
.L_x_254:
[----:B-1----:R-:W-:Y:S01]  /*5e20*/  @!P4 IMAD R11, R134, R153, R10 ;  /* 0x00000099860bc224 */ /* 0x002fe200078e020a */
[----:B------:R-:W-:Y:S04]  /*5e30*/  BSSY B1, `(.L_x_256) ;  /* 0x0000006000017945 */ /* 0x000fe80003800000 */
[----:B------:R1:W-:Y:S01]  /*5e40*/  @!P4 STG.E.U8 desc[UR36][R6.64+0xd8], R11 ;  /* 0x0000d80b0600c986 */ /* 0x0003e2000c101124 */
[----:B------:R-:W-:Y:S05]  /*5e50*/  @P3 BRA `(.L_x_257) ;  /* 0x00000000000c3947 */ /* 0x000fea0003800000 */
[----:B------:R-:W1:Y:S02]  /*5e60*/  LDG.E.U8 R162, desc[UR36][R8.64+0xd9] ;  /* 0x0000d92408a27981 */ /* 0x000e64000c1e1100 */
[----:B-1----:R-:W-:-:S05]  /*5e70*/  PRMT R11, R162, 0x8880, RZ ;  /* 0x00008880a20b7816 */ /* 0x002fca00000000ff */
[----:B------:R-:W-:-:S07]  /*5e80*/  IMAD R10, R11, R152, RZ ;  /* 0x000000980b0a7224 */ /* 0x000fce00078e02ff */
.L_x_257:
[----:B------:R-:W-:Y:S05]  /*5e90*/  BSYNC B1 ;  /* 0x0000000000017941 */ /* 0x000fea0003800000 */
.L_x_256:
[----:B------:R-:W-:Y:S01]  /*5ea0*/  @!P3 IMAD R135, R135, R153, R10 ;  /* 0x000000998787b224 */ /* 0x000fe200078e020a */
[----:B------:R-:W-:Y:S04]  /*5eb0*/  BSSY B1, `(.L_x_258) ;  /* 0x0000006000017945 */ /* 0x000fe80003800000 */
[----:B------:R0:W-:Y:S01]  /*5ec0*/  @!P3 STG.E.U8 desc[UR36][R6.64+0xd9], R135 ;  /* 0x0000d9870600b986 */ /* 0x0001e2000c101124 */
[----:B------:R-:W-:Y:S05]  /*5ed0*/  @P5 BRA `(.L_x_259) ;  /* 0x00000000000c5947 */ /* 0x000fea0003800000 */
[----:B------:R-:W1:Y:S02]  /*5ee0*/  LDG.E.U8 R162, desc[UR36][R2.64+0xe0] ;  /* 0x0000e02402a27981 */ /* 0x000e64000c1e1100 */
[----:B-1----:R-:W-:-:S05]  /*5ef0*/  PRMT R11, R162, 0x8880, RZ ;  /* 0x00008880a20b7816 */ /* 0x002fca00000000ff */
[----:B------:R-:W-:-:S07]  /*5f00*/  IMAD R10, R11, R152, RZ ;  /* 0x000000980b0a7224 */ /* 0x000fce00078e02ff */
.L_x_259:
[----:B------:R-:W-:Y:S05]  /*5f10*/  BSYNC B1 ;  /* 0x0000000000017941 */ /* 0x000fea0003800000 */
.L_x_258:
[----:B-1----:R-:W-:Y:S01]  /*5f20*/  @!P5 IMAD R11, R136, R153, R10 ;  /* 0x00000099880bd224 */ /* 0x002fe200078e020a */
[----:B------:R-:W-:Y:S04]  /*5f30*/  BSSY B1, `(.L_x_260) ;  /* 0x0000006000017945 */ /* 0x000fe80003800000 */
[----:B------:R1:W-:Y:S01]  /*5f40*/  @!P5 STG.E.U8 desc[UR36][R4.64+0xe0], R11 ;  /* 0x0000e00b0400d986 */ /* 0x0003e2000c101124 */
[----:B------:R-:W-:Y:S05]  /*5f50*/  @P2 BRA `(.L_x_261) ;  /* 0x00000000000c2947 */ /* 0x000fea0003800000 */
[----:B------:R-:W1:Y:S02]  /*5f60*/  LDG.E.U8 R162, desc[UR36][R2.64+0xe1] ;  /* 0x0000e12402a27981 */ /* 0x000e64000c1e1100 */
[----:B-1----:R-:W-:-:S05]  /*5f70*/  PRMT R11, R162, 0x8880, RZ ;  /* 0x00008880a20b7816 */ /* 0x002fca00000000ff */
[----:B------:R-:W-:-:S07]  /*5f80*/  IMAD R10, R11, R152, RZ ;  /* 0x000000980b0a7224 */ /* 0x000fce00078e02ff */
.L_x_261:
[----:B------:R-:W-:Y:S05]  /*5f90*/  BSYNC B1 ;  /* 0x0000000000017941 */ /* 0x000fea0003800000 */
.L_x_260:
        /* <DEDUP_REMOVED lines=11> */
.L_x_263:
[----:B------:R-:W-:Y:S05]  /*6050*/  BSYNC B1 ;  /* 0x0000000000017941 */ /* 0x000fea0003800000 */
.L_x_262:
[----:B-1----:R-:W-:Y:S01]  /*6060*/  @!P4 IMAD R11, R138, R153, R10 ;  /* 0x000000998a0bc224 */ /* 0x002fe200078e020a */
[----:B------:R-:W-:Y:S04]  /*6070*/  BSSY B1, `(.L_x_264) ;  /* 0x0000006000017945 */ /* 0x000fe80003800000 */
[----:B------:R1:W-:Y:S01]  /*6080*/  @!P4 STG.E.U8 desc[UR36][R6.64+0xe0], R11 ;  /* 0x0000e00b0600c986 */ /* 0x0003e2000c101124 */
[----:B------:R-:W-:Y:S05]  /*6090*/  @P3 BRA `(.L_x_265) ;  /* 0x00000000000c3947 */ /* 0x000fea0003800000 */
[----:B------:R-:W1:Y:S02]  /*60a0*/  LDG.E.U8 R162, desc[UR36][R8.64+0xe1] ;  /* 0x0000e12408a27981 */ /* 0x000e64000c1e1100 */
[----:B-1----:R-:W-:-:S05]  /*60b0*/  PRMT R11, R162, 0x8880, RZ ;  /* 0x00008880a20b7816 */ /* 0x002fca00000000ff */
[----:B------:R-:W-:-:S07]  /*60c0*/  IMAD R10, R11, R152, RZ ;  /* 0x000000980b0a7224 */ /* 0x000fce00078e02ff */
.L_x_265:
[----:B------:R-:W-:Y:S05]  /*60d0*/  BSYNC B1 ;  /* 0x0000000000017941 */ /* 0x000fea0003800000 */
.L_x_264:
[----:B------:R-:W-:Y:S01]  /*60e0*/  @!P3 IMAD R139, R139, R153, R10 ;  /* 0x000000998b8bb224 */ /* 0x000fe200078e020a */
[----:B------:R-:W-:Y:S04]  /*60f0*/  BSSY B1, `(.L_x_266) ;  /* 0x0000006000017945 */ /* 0x000fe80003800000 */
[----:B------:R0:W-:Y:S01]  /*6100*/  @!P3 STG.E.U8 desc[UR36][R6.64+0xe1], R139 ;  /* 0x0000e18b0600b986 */ /* 0x0001e2000c101124 */
[----:B------:R-:W-:Y:S05]  /*6110*/  @P5 BRA `(.L_x_267) ;  /* 0x00000000000c5947 */ /* 0x000fea0003800000 */
[----:B------:R-:W1:Y:S02]  /*6120*/  LDG.E.U8 R162, desc[UR36][R2.64+0xe8] ;  /* 0x0000e82402a27981 */ /* 0x000e64000c1e1100 */
[----:B-1----:R-:W-:-:S05]  /*6130*/  PRMT R11, R162, 0x8880, RZ ;  /* 0x00008880a20b7816 */ /* 0x002fca00000000ff */
[----:B------:R-:W-:-:S07]  /*6140*/  IMAD R10, R11, R152, RZ ;  /* 0x000000980b0a7224 */ /* 0x000fce00078e02ff */
.L_x_267:
[----:B------:R-:W-:Y:S05]  /*6150*/  BSYNC B1 ;  /* 0x0000000000017941 */ /* 0x000fea0003800000 */
.L_x_266:
[----:B-1----:R-:W-:Y:S01]  /*6160*/  @!P5 IMAD R11, R140, R153, R10 ;  /* 0x000000998c0bd224 */ /* 0x002fe200078e020a */
[----:B------:R-:W-:Y:S04]  /*6170*/  BSSY B1, `(.L_x_268) ;  /* 0x0000006000017945 */ /* 0x000fe80003800000 */
[----:B------:R1:W-:Y:S01]  /*6180*/  @!P5 STG.E.U8 desc[UR36][R4.64+0xe8], R11 ;  /* 0x0000e80b0400d986 */ /* 0x0003e2000c101124 */
[----:B------:R-:W-:Y:S05]  /*6190*/  @P2 BRA `(.L_x_269) ;  /* 0x00000000000c2947 */ /* 0x000fea0003800000 */
[----:B------:R-:W1:Y:S02]  /*61a0*/  LDG.E.U8 R162, desc[UR36][R2.64+0xe9] ;  /* 0x0000e92402a27981 */ /* 0x000e64000c1e1100 */
[----:B-1----:R-:W-:-:S05]  /*61b0*/  PRMT R11, R162, 0x8880, RZ ;  /* 0x00008880a20b7816 */ /* 0x002fca00000000ff */
[----:B------:R-:W-:-:S07]  /*61c0*/  IMAD R10, R11, R152, RZ ;  /* 0x000000980b0a7224 */ /* 0x000fce00078e02ff */
.L_x_269:
[----:B------:R-:W-:Y:S05]  /*61d0*/  BSYNC B1 ;  /* 0x0000000000017941 */ /* 0x000fea0003800000 */
.L_x_268:
        /* <DEDUP_REMOVED lines=11> */
.L_x_271:
[----:B------:R-:W-:Y:S05]  /*6290*/  BSYNC B1 ;  /* 0x0000000000017941 */ /* 0x000fea0003800000 */
.L_x_270:
[----:B-1----:R-:W-:Y:S01]  /*62a0*/  @!P4 IMAD R11, R142, R153, R10 ;  /* 0x000000998e0bc224 */ /* 0x002fe200078e020a */
[----:B------:R-:W-:Y:S04]  /*62b0*/  BSSY B1, `(.L_x_272) ;  /* 0x0000006000017945 */ /* 0x000fe80003800000 */
[----:B------:R1:W-:Y:S01]  /*62c0*/  @!P4 STG.E.U8 desc[UR36][R6.64+0xe8], R11 ;  /* 0x0000e80b0600c986 */ /* 0x0003e2000c101124 */
[----:B------:R-:W-:Y:S05]  /*62d0*/  @P3 BRA `(.L_x_273) ;  /* 0x00000000000c3947 */ /* 0x000fea0003800000 */
[----:B------:R-:W1:Y:S02]  /*62e0*/  LDG.E.U8 R162, desc[UR36][R8.64+0xe9] ;  /* 0x0000e92408a27981 */ /* 0x000e64000c1e1100 */
[----:B-1----:R-:W-:-:S05]  /*62f0*/  PRMT R11, R162, 0x8880, RZ ;  /* 0x00008880a20b7816 */ /* 0x002fca00000000ff */
[----:B------:R-:W-:-:S07]  /*6300*/  IMAD R10, R11, R152, RZ ;  /* 0x000000980b0a7224 */ /* 0x000fce00078e02ff */
.L_x_273:
[----:B------:R-:W-:Y:S05]  /*6310*/  BSYNC B1 ;  /* 0x0000000000017941 */ /* 0x000fea0003800000 */
.L_x_272:
[----:B------:R-:W-:Y:S01]  /*6320*/  @!P3 IMAD R143, R143, R153, R10 ;  /* 0x000000998f8fb224 */ /* 0x000fe200078e020a */
[----:B------:R-:W-:Y:S04]  /*6330*/  BSSY B1, `(.L_x_274) ;  /* 0x0000006000017945 */ /* 0x000fe80003800000 */
[----:B------:R0:W-:Y:S01]  /*6340*/  @!P3 STG.E.U8 desc[UR36][R6.64+0xe9], R143 ;  /* 0x0000e98f0600b986 */ /* 0x0001e2000c101124 */
[----:B------:R-:W-:Y:S05]  /*6350*/  @P5 BRA `(.L_x_275) ;  /* 0x00000000000c5947 */ /* 0x000fea0003800000 */
[----:B------:R-:W1:Y:S02]  /*6360*/  LDG.E.U8 R162, desc[UR36][R2.64+0xf0] ;  /* 0x0000f02402a27981 */ /* 0x000e64000c1e1100 */
[----:B-1----:R-:W-:-:S05]  /*6370*/  PRMT R11, R162, 0x8880, RZ ;  /* 0x00008880a20b7816 */ /* 0x002fca00000000ff */
[----:B------:R-:W-:-:S07]  /*6380*/  IMAD R10, R11, R152, RZ ;  /* 0x000000980b0a7224 */ /* 0x000fce00078e02ff */
.L_x_275:
[----:B------:R-:W-:Y:S05]  /*6390*/  BSYNC B1 ;  /* 0x0000000000017941 */ /* 0x000fea0003800000 */
.L_x_274:
[----:B-1----:R-:W-:Y:S01]  /*63a0*/  @!P5 IMAD R11, R144, R153, R10 ;  /* 0x00000099900bd224 */ /* 0x002fe200078e020a */
[----:B------:R-:W-:Y:S04]  /*63b0*/  BSSY B1, `(.L_x_276) ;  /* 0x0000006000017945 */ /* 0x000fe80003800000 */
[----:B------:R1:W-:Y:S01]  /*63c0*/  @!P5 STG.E.U8 desc[UR36][R4.64+0xf0], R11 ;  /* 0x0000f00b0400d986 */ /* 0x0003e2000c101124 */
[----:B------:R-:W-:Y:S05]  /*63d0*/  @P2 BRA `(.L_x_277) ;  /* 0x00000000000c2947 */ /* 0x000fea0003800000 */
[----:B------:R-:W1:Y:S02]  /*63e0*/  LDG.E.U8 R162, desc[UR36][R2.64+0xf1] ;  /* 0x0000f12402a27981 */ /* 0x000e64000c1e1100 */
[----:B-1----:R-:W-:-:S05]  /*63f0*/  PRMT R11, R162, 0x8880, RZ ;  /* 0x00008880a20b7816 */ /* 0x002fca00000000ff */
[----:B------:R-:W-:-:S07]  /*6400*/  IMAD R10, R11, R152, RZ ;  /* 0x000000980b0a7224 */ /* 0x000fce00078e02ff */
.L_x_277:
[----:B------:R-:W-:Y:S05]  /*6410*/  BSYNC B1 ;  /* 0x0000000000017941 */ /* 0x000fea0003800000 */
.L_x_276:
[C---:B------:R-:W-:Y:S01]  /*6420*/  ISETP.LT.OR P4, PT, R0.reuse, 0xf1, !P0 ;  /* 0x000000f10000780c */ /* 0x040fe20004781670 */
[----:B------:R-:W-:Y:S01]  /*6430*/  @!P2 IMAD R145, R145, R153, R10 ;  /* 0x000000999191a224 */ /* 0x000fe200078e020a */
[----:B------:R-:W-:Y:S01]  /*6440*/  BSSY B1, `(.L_x_278) ;  /* 0x000000a000017945 */ /* 0x000fe20003800000 */
[C---:B------:R-:W-:Y:S02]  /*6450*/  ISETP.LT.OR P3, PT, R0.reuse, 0xf2, !P0 ;  /* 0x000000f20000780c */ /* 0x040fe40004761670 */
        /* <DEDUP_REMOVED lines=8> */
.L_x_279:
[----:B------:R-:W-:Y:S05]  /*64e0*/  BSYNC B1 ;  /* 0x0000000000017941 */ /* 0x000fea0003800000 */
.L_x_278:
[----:B-1----:R-:W-:Y:S01]  /*64f0*/  @!P4 IMAD R11, R146, R153, R10 ;  /* 0x00000099920bc224 */ /* 0x002fe200078e020a */
[----:B------:R-:W-:Y:S04]  /*6500*/  BSSY B1, `(.L_x_280) ;  /* 0x0000006000017945 */ /* 0x000fe80003800000 */
[----:B------:R1:W-:Y:S01]  /*6510*/  @!P4 STG.E.U8 desc[UR36][R6.64+0xf0], R11 ;  /* 0x0000f00b0600c986 */ /* 0x0003e2000c101124 */
[----:B------:R-:W-:Y:S05]  /*6520*/  @P3 BRA `(.L_x_281) ;  /* 0x00000000000c3947 */ /* 0x000fea0003800000 */
[----:B------:R-:W1:Y:S02]  /*6530*/  LDG.E.U8 R162, desc[UR36][R8.64+0xf1] ;  /* 0x0000f12408a27981 */ /* 0x000e64000c1e1100 */
[----:B-1----:R-:W-:-:S05]  /*6540*/  PRMT R11, R162, 0x8880, RZ ;  /* 0x00008880a20b7816 */ /* 0x002fca00000000ff */
[----:B------:R-:W-:-:S07]  /*6550*/  IMAD R10, R11, R152, RZ ;  /* 0x000000980b0a7224 */ /* 0x000fce00078e02ff */
.L_x_281:
[----:B------:R-:W-:Y:S05]  /*6560*/  BSYNC B1 ;  /* 0x0000000000017941 */ /* 0x000fea0003800000 */
.L_x_280:
[----:B------:R-:W-:Y:S01]  /*6570*/  @!P3 IMAD R147, R147, R153, R10 ;  /* 0x000000999393b224 */ /* 0x000fe200078e020a */
[----:B------:R-:W-:Y:S04]  /*6580*/  BSSY B1, `(.L_x_282) ;  /* 0x0000006000017945 */ /* 0x000fe80003800000 */
[----:B------:R0:W-:Y:S01]  /*6590*/  @!P3 STG.E.U8 desc[UR36][R6.64+0xf1], R147 ;  /* 0x0000f1930600b986 */ /* 0x0001e2000c101124 */
[----:B------:R-:W-:Y:S05]  /*65a0*/  @P2 BRA `(.L_x_283) ;  /* 0x00000000000c2947 */ /* 0x000fea0003800000 */
[----:B------:R-:W1:Y:S02]  /*65b0*/  LDG.E.U8 R162, desc[UR36][R2.64+0xf8] ;  /* 0x0000f82402a27981 */ /* 0x000e64000c1e1100 */
[----:B-1----:R-:W-:-:S05]  /*65c0*/  PRMT R11, R162, 0x8880, RZ ;  /* 0x00008880a20b7816 */ /* 0x002fca00000000ff */
[----:B------:R-:W-:-:S07]  /*65d0*/  IMAD R10, R11, R152, RZ ;  /* 0x000000980b0a7224 */ /* 0x000fce00078e02ff */
.L_x_283:
[----:B------:R-:W-:Y:S05]  /*65e0*/  BSYNC B1 ;  /* 0x0000000000017941 */ /* 0x000fea0003800000 */
.L_x_282:
[----:B-1----:R-:W-:Y:S01]  /*65f0*/  @!P2 IMAD R11, R148, R153, R10 ;  /* 0x00000099940ba224 */ /* 0x002fe200078e020a */
[----:B------:R-:W-:Y:S04]  /*6600*/  BSSY B1, `(.L_x_284) ;  /* 0x0000006000017945 */ /* 0x000fe80003800000 */
[----:B------:R1:W-:Y:S01]  /*6610*/  @!P2 STG.E.U8 desc[UR36][R4.64+0xf8], R11 ;  /* 0x0000f80b0400a986 */ /* 0x0003e2000c101124 */
[----:B------:R-:W-:Y:S05]  /*6620*/  @P1 BRA `(.L_x_285) ;  /* 0x00000000000c1947 */ /* 0x000fea0003800000 */
[----:B------:R-:W1:Y:S02]  /*6630*/  LDG.E.U8 R162, desc[UR36][R2.64+0xf9] ;  /* 0x0000f92402a27981 */ /* 0x000e64000c1e1100 */
[----:B-1----:R-:W-:-:S05]  /*6640*/  PRMT R11, R162, 0x8880, RZ ;  /* 0x00008880a20b7816 */ /* 0x002fca00000000ff */
[----:B------:R-:W-:-:S07]  /*6650*/  IMAD R10, R11, R152, RZ ;  /* 0x000000980b0a7224 */ /* 0x000fce00078e02ff */
.L_x_285:
[----:B------:R-:W-:Y:S05]  /*6660*/  BSYNC B1 ;  /* 0x0000000000017941 */ /* 0x000fea0003800000 */
.L_x_284:
[----:B------:R-:W-:Y:S01]  /*6670*/  @!P1 IMAD R149, R149, R153, R10 ;  /* 0x0000009995959224 */ /* 0x000fe200078e020a */
[----:B------:R-:W-:Y:S04]  /*6680*/  BSSY B1, `(.L_x_286) ;  /* 0x0000006000017945 */ /* 0x000fe80003800000 */
[----:B------:R0:W-:Y:S01]  /*6690*/  @!P1 STG.E.U8 desc[UR36][R4.64+0xf9], R149 ;  /* 0x0000f99504009986 */ /* 0x0001e2000c101124 */
[----:B------:R-:W-:Y:S05]  /*66a0*/  @P5 BRA `(.L_x_287) ;  /* 0x00000000000c5947 */ /* 0x000fea0003800000 */
[----:B------:R-:W0:Y:S02]  /*66b0*/  LDG.E.U8 R162, desc[UR36][R8.64+0xf8] ;  /* 0x0000f82408a27981 */ /* 0x000e24000c1e1100 */
[----:B0-----:R-:W-:-:S05]  /*66c0*/  PRMT R3, R162, 0x8880, RZ ;  /* 0x00008880a2037816 */ /* 0x001fca00000000ff */
[----:B------:R-:W-:-:S07]  /*66d0*/  IMAD R10, R3, R152, RZ ;  /* 0x00000098030a7224 */ /* 0x000fce00078e02ff */
.L_x_287:
[----:B------:R-:W-:Y:S05]  /*66e0*/  BSYNC B1 ;  /* 0x0000000000017941 */ /* 0x000fea0003800000 */
.L_x_286:
[----:B0-----:R-:W-:Y:S01]  /*66f0*/  @!P5 IMAD R3, R150, R153, R10 ;  /* 0x000000999603d224 */ /* 0x001fe200078e020a */
[----:B------:R-:W-:Y:S01]  /*6700*/  ISETP.LT.OR P0, PT, R0, 0xfa, !P0 ;  /* 0x000000fa0000780c */ /* 0x000fe20004701670 */
[----:B------:R-:W-:Y:S03]  /*6710*/  BSSY B1, `(.L_x_288) ;  /* 0x0000006000017945 */ /* 0x000fe60003800000 */
[----:B------:R0:W-:Y:S09]  /*6720*/  @!P5 STG.E.U8 desc[UR36][R6.64+0xf8], R3 ;  /* 0x0000f8030600d986 */ /* 0x0001f2000c101124 */
[----:B------:R-:W-:Y:S05]  /*6730*/  @P0 BRA `(.L_x_289) ;  /* 0x00000000000c0947 */ /* 0x000fea0003800000 */
[----:B------:R-:W0:Y:S02]  /*6740*/  LDG.E.U8 R162, desc[UR36][R8.64+0xf9] ;  /* 0x0000f92408a27981 */ /* 0x000e24000c1e1100 */
[----:B0-----:R-:W-:-:S05]  /*6750*/  PRMT R3, R162, 0x8880, RZ ;  /* 0x00008880a2037816 */ /* 0x001fca00000000ff */
[----:B------:R-:W-:-:S07]  /*6760*/  IMAD R10, R3, R152, RZ ;  /* 0x00000098030a7224 */ /* 0x000fce00078e02ff */
.L_x_289:
[----:B------:R-:W-:Y:S05]  /*6770*/  BSYNC B1 ;  /* 0x0000000000017941 */ /* 0x000fea0003800000 */
.L_x_288:
[----:B------:R-:W-:Y:S01]  /*6780*/  IMAD R151, R151, R153, R10 ;  /* 0x0000009997977224 */ /* 0x000fe200078e020a */
[----:B------:R-:W-:Y:S06]  /*6790*/  @P0 BRA `(.L_x_290) ;  /* 0x0000001800100947 */ /* 0x000fec0003800000 */
[----:B------:R0:W-:Y:S01]  /*67a0*/  STG.E.U8 desc[UR36][R6.64+0xf9], R151 ;  /* 0x0000f99706007986 */ /* 0x0001e2000c101124 */
[----:B------:R-:W-:Y:S05]  /*67b0*/  BRA `(.L_x_290) ;  /* 0x0000001800087947 */ /* 0x000fea0003800000 */
.L_x_33:
[C---:B------:R-:W-:Y:S02]  /*67c0*/  ISETP.GE.AND P1, PT, R19.reuse, 0x1, PT ;  /* 0x000000011300780c */ /* 0x040fe40003f26270 */
[----:B------:R-:W-:Y:S02]  /*67d0*/  ISETP.GE.AND P0, PT, R19, 0x9, PT ;  /* 0x000000091300780c */ /* 0x000fe40003f06270 */
[C---:B------:R-:W-:Y:S02]  /*67e0*/  ISETP.LT.OR P4, PT, R0.reuse, 0x1, !P1 ;  /* 0x000000010000780c */ /* 0x040fe40004f81670 */
[C---:B------:R-:W-:Y:S02]  /*67f0*/  ISETP.LT.OR P3, PT, R0.reuse, 0x2, !P1 ;  /* 0x000000020000780c */ /* 0x040fe40004f61670 */
[C---:B------:R-:W-:Y:S02]  /*6800*/  ISETP.LT.OR P2, PT, R0.reuse, 0x1, !P0 ;  /* 0x000000010000780c */ /* 0x040fe40004741670 */
[----:B------:R-:W-:-:S07]  /*6810*/  ISETP.LT.OR P5, PT, R0, 0x2, !P0 ;  /* 0x000000020000780c */ /* 0x000fce00047a1670 */
[-C--:B------:R-:W-:Y:S02]  /*6820*/  @!P4 IMAD R3, R24, R153.reuse, RZ ;  /* 0x000000991803c224 */ /* 0x080fe400078e02ff */
[-C--:B------:R-:W-:Y:S02]  /*6830*/  @!P3 IMAD R25, R25, R153.reuse, RZ ;  /* 0x000000991919b224 */ /* 0x080fe400078e02ff */
[-C--:B------:R-:W-:Y:S01]  /*6840*/  @!P2 IMAD R9, R26, R153.reuse, RZ ;  /* 0x000000991a09a224 */ /* 0x080fe200078e02ff */
[----:B------:R0:W-:Y:S01]  /*6850*/  @!P4 STG.E.U8 desc[UR36][R4.64], R3 ;  /* 0x000000030400c986 */ /* 0x0001e2000c101124 */
[C---:B------:R-:W-:Y:S01]  /*6860*/  ISETP.LT.OR P4, PT, R0.reuse, 0x9, !P1 ;  /* 0x000000090000780c */ /* 0x040fe20004f81670 */
[----:B------:R-:W-:Y:S02]  /*6870*/  @!P5 IMAD R27, R27, R153, RZ ;  /* 0x000000991b1bd224 */ /* 0x000fe400078e02ff */
[----:B------:R-:W-:Y:S01]  /*6880*/  @!P3 STG.E.U8 desc[UR36][R4.64+0x1], R25 ;  /* 0x000001190400b986 */ /* 0x000fe2000c101124 */
[----:B------:R-:W-:-:S03]  /*6890*/  ISETP.LT.OR P3, PT, R0, 0xa, !P1 ;  /* 0x0000000a0000780c */ /* 0x000fc60004f61670 */
[----:B------:R1:W-:Y:S01]  /*68a0*/  @!P2 STG.E.U8 desc[UR36][R6.64], R9 ;  /* 0x000000090600a986 */ /* 0x0003e2000c101124 */
[----:B------:R-:W-:-:S03]  /*68b0*/  ISETP.LT.OR P2, PT, R0, 0x9, !P0 ;  /* 0x000000090000780c */ /* 0x000fc60004741670 */
[----:B------:R-:W-:Y:S01]  /*68c0*/  @!P5 STG.E.U8 desc[UR36][R6.64+0x1], R27 ;  /* 0x0000011b0600d986 */ /* 0x000fe2000c101124 */
[----:B------:R-:W-:Y:S01]  /*68d0*/  ISETP.LT.OR P5, PT, R0, 0xa, !P0 ;  /* 0x0000000a0000780c */ /* 0x000fe200047a1670 */
[----:B------:R-:W-:-:S04]  /*68e0*/  @!P4 IMAD R11, R28, R153, RZ ;  /* 0x000000991c0bc224 */ /* 0x000fc800078e02ff */
[-C--:B------:R-:W-:Y:S01]  /*68f0*/  @!P3 IMAD R29, R29, R153.reuse, RZ ;  /* 0x000000991d1db224 */ /* 0x080fe200078e02ff */
[----:B------:R-:W-:Y:S01]  /*6900*/  @!P4 STG.E.U8 desc[UR36][R4.64+0x8], R11 ;  /* 0x0000080b0400c986 */ /* 0x000fe2000c101124 */
[----:B------:R-:W-:Y:S02]  /*6910*/  ISETP.LT.OR P4, PT, R0, 0x11, !P1 ;  /* 0x000000110000780c */ /* 0x000fe40004f81670 */
[-C--:B0-----:R-:W-:Y:S01]  /*6920*/  @!P2 IMAD R3, R30, R153.reuse, RZ ;  /* 0x000000991e03a224 */ /* 0x081fe200078e02ff */
[----:B------:R-:W-:Y:S01]  /*6930*/  @!P3 STG.E.U8 desc[UR36][R4.64+0x9], R29 ;  /* 0x0000091d0400b986 */ /* 0x000fe2000c101124 */
[C---:B------:R-:W-:Y:S02]  /*6940*/  ISETP.LT.OR P3, PT, R0.reuse, 0x12, !P1 ;  /* 0x000000120000780c */ /* 0x040fe40004f61670 */
[----:B------:R-:W-:Y:S01]  /*6950*/  @!P5 IMAD R31, R31, R153, RZ ;  /* 0x000000991f1fd224 */ /* 0x000fe200078e02ff */
[----:B------:R0:W-:Y:S01]  /*6960*/  @!P2 STG.E.U8 desc[UR36][R6.64+0x8], R3 ;  /* 0x000008030600a986 */ /* 0x0001e2000c101124 */
[----:B------:R-:W-:-:S03]  /*6970*/  ISETP.LT.OR P2, PT, R0, 0x11, !P0 ;  /* 0x000000110000780c */ /* 0x000fc60004741670 */
[----:B------:R-:W-:Y:S01]  /*6980*/  @!P5 STG.E.U8 desc[UR36][R6.64+0x9], R31 ;  /* 0x0000091f0600d986 */ /* 0x000fe2000c101124 */
[----:B------:R-:W-:Y:S01]  /*6990*/  ISETP.LT.OR P5, PT, R0, 0x12, !P0 ;  /* 0x000000120000780c */ /* 0x000fe200047a1670 */
[----:B-1----:R-:W-:-:S04]  /*69a0*/  @!P4 IMAD R9, R32, R153, RZ ;  /* 0x000000992009c224 */ /* 0x002fc800078e02ff */
        /* <DEDUP_REMOVED lines=301> */
[----:B------:R1:W-:Y:S01]  /*7c80*/  @!P4 STG.E.U8 desc[UR36][R4.64+0xd8], R11 ;  /* 0x0000d80b0400c986 */ /* 0x0003e2000c101124 */
        /* <DEDUP_REMOVED lines=13> */
[-C--:B-1----:R-:W-:Y:S01]  /*7d60*/  @!P2 IMAD R11, R138, R153.reuse, RZ ;  /* 0x000000998a0ba224 */ /* 0x082fe200078e02ff */
[----:B------:R-:W-:Y:S01]  /*7d70*/  @!P3 STG.E.U8 desc[UR36][R4.64+0xe1], R137 ;  /* 0x0000e1890400b986 */ /* 0x000fe2000c101124 */
[C---:B------:R-:W-:Y:S02]  /*7d80*/  ISETP.LT.OR P3, PT, R0.reuse, 0xea, !P1 ;  /* 0x000000ea0000780c */ /* 0x040fe40004f61670 */
[----:B------:R-:W-:Y:S01]  /*7d90*/  @!P5 IMAD R139, R139, R153, RZ ;  /* 0x000000998b8bd224 */ /* 0x000fe200078e02ff */
[----:B------:R1:W-:Y:S01]  /*7da0*/  @!P2 STG.E.U8 desc[UR36][R6.64+0xe0], R11 ;  /* 0x0000e00b0600a986 */ /* 0x0003e2000c101124 */
[----:B------:R-:W-:-:S03]  /*7db0*/  ISETP.LT.OR P2, PT, R0, 0xe9, !P0 ;  /* 0x000000e90000780c */ /* 0x000fc60004741670 */
[----:B------:R-:W-:Y:S01]  /*7dc0*/  @!P5 STG.E.U8 desc[UR36][R6.64+0xe1], R139 ;  /* 0x0000e18b0600d986 */ /* 0x000fe2000c101124 */
[----:B------:R-:W-:Y:S01]  /*7dd0*/  ISETP.LT.OR P5, PT, R0, 0xea, !P0 ;  /* 0x000000ea0000780c */ /* 0x000fe200047a1670 */
[----:B0-----:R-:W-:-:S04]  /*7de0*/  @!P4 IMAD R3, R140, R153, RZ ;  /* 0x000000998c03c224 */ /* 0x001fc800078e02ff */
[-C--:B------:R-:W-:Y:S01]  /*7df0*/  @!P3 IMAD R141, R141, R153.reuse, RZ ;  /* 0x000000998d8db224 */ /* 0x080fe200078e02ff */
[----:B------:R0:W-:Y:S01]  /*7e00*/  @!P4 STG.E.U8 desc[UR36][R4.64+0xe8], R3 ;  /* 0x0000e8030400c986 */ /* 0x0001e2000c101124 */
[----:B------:R-:W-:Y:S02]  /*7e10*/  ISETP.LT.OR P4, PT, R0, 0xf2, !P1 ;  /* 0x000000f20000780c */ /* 0x000fe40004f81670 */
[-C--:B--2---:R-:W-:Y:S01]  /*7e20*/  @!P2 IMAD R9, R142, R153.reuse, RZ ;  /* 0x000000998e09a224 */ /* 0x084fe200078e02ff */
[----:B------:R-:W-:Y:S01]  /*7e30*/  @!P3 STG.E.U8 desc[UR36][R4.64+0xe9], R141 ;  /* 0x0000e98d0400b986 */ /* 0x000fe2000c101124 */
[C---:B------:R-:W-:Y:S02]  /*7e40*/  ISETP.LT.OR P3, PT, R0.reuse, 0xf1, !P1 ;  /* 0x000000f10000780c */ /* 0x040fe40004f61670 */
[----:B------:R-:W-:Y:S01]  /*7e50*/  @!P5 IMAD R143, R143, R153, RZ ;  /* 0x000000998f8fd224 */ /* 0x000fe200078e02ff */
[----:B------:R-:W-:Y:S01]  /*7e60*/  @!P2 STG.E.U8 desc[UR36][R6.64+0xe8], R9 ;  /* 0x0000e8090600a986 */ /* 0x000fe2000c101124 */
[----:B------:R-:W-:-:S03]  /*7e70*/  ISETP.LT.OR P2, PT, R0, 0xf1, !P0 ;  /* 0x000000f10000780c */ /* 0x000fc60004741670 */
[----:B------:R-:W-:Y:S01]  /*7e80*/  @!P5 STG.E.U8 desc[UR36][R6.64+0xe9], R143 ;  /* 0x0000e98f0600d986 */ /* 0x000fe2000c101124 */
[----:B------:R-:W-:Y:S01]  /*7e90*/  ISETP.LT.OR P5, PT, R0, 0xf9, !P0 ;  /* 0x000000f90000780c */ /* 0x000fe200047a1670 */
[----:B------:R-:W-:-:S04]  /*7ea0*/  @!P4 IMAD R145, R145, R153, RZ ;  /* 0x000000999191c224 */ /* 0x000fc800078e02ff */
[-C--:B-1----:R-:W-:Y:S01]  /*7eb0*/  @!P3 IMAD R11, R144, R153.reuse, RZ ;  /* 0x00000099900bb224 */ /* 0x082fe200078e02ff */
[----:B------:R-:W-:Y:S01]  /*7ec0*/  @!P4 STG.E.U8 desc[UR36][R4.64+0xf1], R145 ;  /* 0x0000f1910400c986 */ /* 0x000fe2000c101124 */
[C---:B------:R-:W-:Y:S02]  /*7ed0*/  ISETP.LT.OR P4, PT, R0.reuse, 0xf2, !P0 ;  /* 0x000000f20000780c */ /* 0x040fe40004781670 */
[C---:B------:R-:W-:Y:S01]  /*7ee0*/  ISETP.LT.OR P0, PT, R0.reuse, 0xfa, !P0 ;  /* 0x000000fa0000780c */ /* 0x040fe20004701670 */
[----:B------:R1:W-:Y:S01]  /*7ef0*/  @!P3 STG.E.U8 desc[UR36][R4.64+0xf0], R11 ;  /* 0x0000f00b0400b986 */ /* 0x0003e2000c101124 */
[----:B------:R-:W-:Y:S01]  /*7f00*/  ISETP.LT.OR P3, PT, R0, 0xf9, !P1 ;  /* 0x000000f90000780c */ /* 0x000fe20004f61670 */
[----:B0-----:R-:W-:Y:S01]  /*7f10*/  @!P2 IMAD R3, R146, R153, RZ ;  /* 0x000000999203a224 */ /* 0x001fe200078e02ff */
[----:B------:R-:W-:-:S04]  /*7f20*/  ISETP.LT.OR P1, PT, R0, 0xfa, !P1 ;  /* 0x000000fa0000780c */ /* 0x000fc80004f21670 */
[----:B------:R0:W-:Y:S03]  /*7f30*/  @!P2 STG.E.U8 desc[UR36][R6.64+0xf0], R3 ;  /* 0x0000f0030600a986 */ /* 0x0001e6000c101124 */
[-C--:B------:R-:W-:Y:S02]  /*7f40*/  @!P4 IMAD R147, R147, R153.reuse, RZ ;  /* 0x000000999393c224 */ /* 0x080fe400078e02ff */
[-C--:B-1----:R-:W-:Y:S02]  /*7f50*/  @!P5 IMAD R11, R150, R153.reuse, RZ ;  /* 0x00000099960bd224 */ /* 0x082fe400078e02ff */
[-C--:B------:R-:W-:Y:S01]  /*7f60*/  @!P3 IMAD R9, R148, R153.reuse, RZ ;  /* 0x000000999409b224 */ /* 0x080fe200078e02ff */
[----:B------:R0:W-:Y:S01]  /*7f70*/  @!P4 STG.E.U8 desc[UR36][R6.64+0xf1], R147 ;  /* 0x0000f1930600c986 */ /* 0x0001e2000c101124 */
[-C--:B------:R-:W-:Y:S02]  /*7f80*/  @!P1 IMAD R149, R149, R153.reuse, RZ ;  /* 0x0000009995959224 */ /* 0x080fe400078e02ff */
[----:B------:R-:W-:Y:S01]  /*7f90*/  @!P0 IMAD R151, R151, R153, RZ ;  /* 0x0000009997978224 */ /* 0x000fe200078e02ff */
[----:B------:R0:W-:Y:S04]  /*7fa0*/  @!P3 STG.E.U8 desc[UR36][R4.64+0xf8], R9 ;  /* 0x0000f8090400b986 */ /* 0x0001e8000c101124 */
[----:B------:R0:W-:Y:S04]  /*7fb0*/  @!P1 STG.E.U8 desc[UR36][R4.64+0xf9], R149 ;  /* 0x0000f99504009986 */ /* 0x0001e8000c101124 */
[----:B------:R0:W-:Y:S04]  /*7fc0*/  @!P5 STG.E.U8 desc[UR36][R6.64+0xf8], R11 ;  /* 0x0000f80b0600d986 */ /* 0x0001e8000c101124 */
[----:B------:R0:W-:Y:S02]  /*7fd0*/  @!P0 STG.E.U8 desc[UR36][R6.64+0xf9], R151 ;  /* 0x0000f99706008986 */ /* 0x0001e4000c101124 */
.L_x_290:
[----:B------:R-:W-:Y:S05]  /*7fe0*/  BSYNC B0 ;  /* 0x0000000000007941 */ /* 0x000fea0003800000 */
.L_x_32:
[----:B0-----:R-:W2:Y:S01]  /*7ff0*/  LDL.64 R2, [R1] ;  /* 0x0000000001027983 */ /* 0x001ea20000100a00 */
[----:B------:R-:W-:Y:S01]  /*8000*/  ULDC.64 UR4, c[0x0][0x650] ;  /* 0x0001940000047ab9 */ /* 0x000fe20000000a00 */
[----:B------:R0:W-:Y:S01]  /*8010*/  SYNCS.ARRIVE.TRANS64.A1T0 RZ, [R160+UR45], RZ ;  /* 0x000000ffa0ff79a7 */ /* 0x0001e2000810002d */
[----:B------:R-:W-:Y:S01]  /*8020*/  PRMT R0, RZ, 0x7610, R0 ;  /* 0x00007610ff007816 */ /* 0x000fe20000000000 */
[----:B------:R-:W-:Y:S02]  /*8030*/  IMAD.MOV.U32 R19, RZ, RZ, -0x1 ;  /* 0xffffffffff137424 */ /* 0x000fe400078e00ff */
[----:B------:R-:W-:Y:S01]  /*8040*/  IMAD.MOV.U32 R22, RZ, RZ, -0x1 ;  /* 0xffffffffff167424 */ /* 0x000fe200078e00ff */
[----:B--2---:R-:W-:-:S04]  /*8050*/  LEA R18, P0, R2, R18, 0x1 ;  /* 0x0000001202127211 */ /* 0x004fc800078008ff */
[----:B------:R-:W-:Y:S01]  /*8060*/  LEA.HI.X R17, R2, R17, R23, 0x1, P0 ;  /* 0x0000001102117211 */ /* 0x000fe200000f0c17 */
[----:B------:R-:W-:Y:S01]  /*8070*/  IMAD.MOV.U32 R2, RZ, RZ, -0x1 ;  /* 0xffffffffff027424 */ /* 0x000fe200078e00ff */
[----:B------:R-:W-:-:S04]  /*8080*/  ISETP.GE.U32.AND P0, PT, R18, UR4, PT ;  /* 0x0000000412007c0c */ /* 0x000fc8000bf06070 */
[----:B------:R-:W-:-:S13]  /*8090*/  ISETP.GE.U32.AND.EX P0, PT, R17, UR5, PT, P0 ;  /* 0x0000000511007c0c */ /* 0x000fda000bf06100 */
[----:B0-----:R-:W-:Y:S05]  /*80a0*/  @P0 BRA `(.L_x_291) ;  /* 0x0000000400700947 */ /* 0x001fea0003800000 */
[----:B------:R-:W0:Y:S01]  /*80b0*/  S2R R10, SR_CTAID.X ;  /* 0x00000000000a7919 */ /* 0x000e220000002500 */
[----:B------:R-:W2:Y:S01]  /*80c0*/  LDC.64 R8, c[0x0][0x628] ;  /* 0x00018a00ff087b82 */ /* 0x000ea20000000a00 */
[----:B------:R-:W-:Y:S01]  /*80d0*/  ULDC UR4, c[0x0][0x150] ;  /* 0x0000540000047ab9 */ /* 0x000fe20000000800 */
[----:B---3--:R-:W-:Y:S01]  /*80e0*/  IMAD.MOV.U32 R6, RZ, RZ, R18 ;  /* 0x000000ffff067224 */ /* 0x008fe200078e0012 */
[----:B------:R-:W3:Y:S01]  /*80f0*/  S2R R20, SR_CTAID.Y ;  /* 0x0000000000147919 */ /* 0x000ee20000002600 */
[----:B------:R-:W-:-:S04]  /*8100*/  IMAD.MOV.U32 R7, RZ, RZ, R17 ;  /* 0x000000ffff077224 */ /* 0x000fc800078e0011 */
[----:B------:R-:W1:Y:S08]  /*8110*/  LDC R15, c[0x0][0x144] ;  /* 0x00005100ff0f7b82 */ /* 0x000e700000000800 */
[----:B------:R-:W1:Y:S08]  /*8120*/  LDC R0, c[0x0][0x630] ;  /* 0x00018c00ff007b82 */ /* 0x000e700000000800 */
[----:B------:R-:W1:Y:S01]  /*8130*/  LDC.64 R12, c[0x0][0x620] ;  /* 0x00018800ff0c7b82 */ /* 0x000e620000000a00 */
[----:B--2---:R-:W-:-:S04]  /*8140*/  ISETP.NE.U32.AND P0, PT, R8, RZ, PT ;  /* 0x000000ff0800720c */ /* 0x004fc80003f05070 */
[----:B------:R-:W-:Y:S02]  /*8150*/  ISETP.NE.AND.EX P0, PT, R9, RZ, PT, P0 ;  /* 0x000000ff0900720c */ /* 0x000fe40003f05300 */
[----:B0-----:R-:W-:-:S05]  /*8160*/  I2FP.F32.U32 R2, R10 ;  /* 0x0000000a00027245 */ /* 0x001fca0000201000 */
[----:B------:R-:W-:-:S04]  /*8170*/  FMUL R2, R2, UR4 ;  /* 0x0000000402027c20 */ /* 0x000fc80008400000 */
[----:B------:R0:W2:Y:S02]  /*8180*/  F2I.U32.TRUNC.NTZ R14, R2 ;  /* 0x00000002000e7305 */ /* 0x0000a4000020f000 */
[----:B---3--:R-:W-:Y:S05]  /*8190*/  @!P0 BRA `(.L_x_292) ;  /* 0x0000000000288947 */ /* 0x008fea0003800000 */
[----:B------:R-:W3:Y:S02]  /*81a0*/  LDC R3, c[0x0][0x634] ;  /* 0x00018d00ff037b82 */ /* 0x000ee40000000800 */
[----:B---3--:R-:W-:-:S05]  /*81b0*/  IADD3 R7, P0, R18, R3, RZ ;  /* 0x0000000312077210 */ /* 0x008fca0007f1e0ff */
[----:B-1----:R-:W-:-:S04]  /*81c0*/  IMAD.X R11, RZ, RZ, R17, P0 ;  /* 0x000000ffff0b7224 */ /* 0x002fc800000e0611 */
[----:B0-----:R-:W-:-:S04]  /*81d0*/  IMAD.WIDE.U32 R2, R11, R8, RZ ;  /* 0x000000080b027225 */ /* 0x001fc800078e00ff */
[----:B----4-:R-:W-:-:S04]  /*81e0*/  IMAD.WIDE.U32 R4, P0, R7, R9, R2 ;  /* 0x0000000907047225 */ /* 0x010fc80007800002 */
[----:B------:R-:W-:-:S04]  /*81f0*/  IMAD.WIDE.U32 R2, R7, R8, RZ ;  /* 0x0000000807027225 */ /* 0x000fc800078e00ff */
[----:B------:R-:W-:Y:S01]  /*8200*/  IMAD.X R7, RZ, RZ, RZ, P0 ;  /* 0x000000ffff077224 */ /* 0x000fe200000e06ff */
[----:B------:R-:W-:Y:S01]  /*8210*/  IADD3 RZ, P0, R3, R4, RZ ;  /* 0x0000000403ff7210 */ /* 0x000fe20007f1e0ff */
[----:B------:R-:W-:-:S04]  /*8220*/  IMAD.MOV.U32 R6, RZ, RZ, R5 ;  /* 0x000000ffff067224 */ /* 0x000fc800078e0005 */
[----:B------:R-:W-:-:S08]  /*8230*/  IMAD.WIDE.U32.X R6, R11, R9, R6, P0 ;  /* 0x000000090b067225 */ /* 0x000fd000000e0406 */
.L_x_292:
[----:B------:R-:W3:Y:S01]  /*8240*/  LDC.64 R26, c[0x0][0x640] ;  /* 0x00019000ff1a7b82 */ /* 0x000ee20000000a00 */
[-C--:B-1----:R-:W-:Y:S01]  /*8250*/  SHF.R.U64 R11, R6, R0.reuse, R7 ;  /* 0x00000000060b7219 */ /* 0x082fe20000001207 */
[----:B------:R-:W-:Y:S01]  /*8260*/  IMAD.MOV.U32 R19, RZ, RZ, R17 ;  /* 0x000000ffff137224 */ /* 0x000fe200078e0011 */
[----:B------:R-:W-:Y:S01]  /*8270*/  SHF.R.U32.HI R0, RZ, R0, R7 ;  /* 0x00000000ff007219 */ /* 0x000fe20000011607 */
[----:B--2---:R-:W-:Y:S01]  /*8280*/  IMAD.MOV R14, RZ, RZ, -R14 ;  /* 0x000000ffff0e7224 */ /* 0x004fe200078e0a0e */
[----:B----4-:R-:W-:Y:S01]  /*8290*/  IADD3 R5, P0, RZ, -R11, RZ ;  /* 0x8000000bff057210 */ /* 0x010fe20007f1e0ff */
[----:B------:R-:W-:Y:S01]  /*82a0*/  ULDC UR4, c[0x0][0x154] ;  /* 0x0000550000047ab9 */ /* 0x000fe20000000800 */
[----:B------:R-:W-:Y:S01]  /*82b0*/  IMAD.MOV.U32 R7, RZ, RZ, 0x1 ;  /* 0x00000001ff077424 */ /* 0x000fe200078e00ff */
[----:B------:R-:W1:Y:S01]  /*82c0*/  LDC R4, c[0x0][0x618] ;  /* 0x00018600ff047b82 */ /* 0x000e620000000800 */
[----:B------:R-:W-:Y:S02]  /*82d0*/  IMAD R22, R15, R14, R10 ;  /* 0x0000000e0f167224 */ /* 0x000fe400078e020a */
[----:B------:R-:W-:-:S04]  /*82e0*/  IMAD.X R3, RZ, RZ, ~R0, P0 ;  /* 0x000000ffff037224 */ /* 0x000fc800000e0e00 */
[-C--:B------:R-:W-:Y:S01]  /*82f0*/  IMAD R0, R3, R12.reuse, RZ ;  /* 0x0000000c03007224 */ /* 0x080fe200078e02ff */
[----:B------:R-:W2:Y:S01]  /*8300*/  LDC R6, c[0x0][0x608] ;  /* 0x00018200ff067b82 */ /* 0x000ea20000000800 */
[----:B0-----:R-:W-:-:S04]  /*8310*/  IMAD.WIDE.U32 R2, R5, R12, R18 ;  /* 0x0000000c05027225 */ /* 0x001fc800078e0012 */
[----:B------:R-:W-:Y:S01]  /*8320*/  IMAD R5, R5, R13, R0 ;  /* 0x0000000d05057224 */ /* 0x000fe200078e0200 */
[----:B------:R-:W-:Y:S02]  /*8330*/  I2FP.F32.U32 R0, R20 ;  /* 0x0000001400007245 */ /* 0x000fe40000201000 */
[----:B------:R-:W0:Y:S01]  /*8340*/  LDC R24, c[0x0][0x658] ;  /* 0x00019600ff187b82 */ /* 0x000e220000000800 */
[----:B------:R-:W-:Y:S01]  /*8350*/  IMAD.IADD R3, R3, 0x1, R5 ;  /* 0x0000000103037824 */ /* 0x000fe200078e0205 */
[----:B---3--:R-:W-:Y:S01]  /*8360*/  ISETP.NE.U32.AND P0, PT, R26, RZ, PT ;  /* 0x000000ff1a00720c */ /* 0x008fe20003f05070 */
[----:B------:R-:W-:Y:S01]  /*8370*/  FMUL R0, R0, UR4 ;  /* 0x0000000400007c20 */ /* 0x000fe20008400000 */
[----:B------:R-:W-:Y:S02]  /*8380*/  IMAD.MOV.U32 R5, RZ, RZ, -0x1 ;  /* 0xffffffffff057424 */ /* 0x000fe400078e00ff */
[----:B------:R-:W-:Y:S01]  /*8390*/  ISETP.NE.AND.EX P0, PT, R27, RZ, PT, P0 ;  /* 0x000000ff1b00720c */ /* 0x000fe20003f05300 */
[----:B------:R3:W4:Y:S01]  /*83a0*/  F2I.U32.TRUNC.NTZ R12, R0 ;  /* 0x00000000000c7305 */ /* 0x000722000020f000 */
[----:B------:R-:W3:Y:S01]  /*83b0*/  LDC R15, c[0x0][0x148] ;  /* 0x00005200ff0f7b82 */ /* 0x000ee20000000800 */
[----:B-1----:R-:W-:-:S02]  /*83c0*/  SHF.R.U64 R10, R2, R4, R3 ;  /* 0x00000004020a7219 */ /* 0x002fc40000001203 */
[----:B------:R-:W-:-:S05]  /*83d0*/  SHF.R.U32.HI R3, RZ, R4, R3 ;  /* 0x00000004ff037219 */ /* 0x000fca0000011603 */
[----:B------:R-:W1:Y:S01]  /*83e0*/  LDC R14, c[0x0][0x600] ;  /* 0x00018000ff0e7b82 */ /* 0x000e620000000800 */
[-CC-:B--2---:R-:W-:Y:S02]  /*83f0*/  SHF.R.U64 R8, R10, R6.reuse, R3.reuse ;  /* 0x000000060a087219 */ /* 0x184fe40000001203 */
[----:B------:R-:W-:-:S05]  /*8400*/  SHF.R.U32.HI R3, RZ, R6, R3 ;  /* 0x00000006ff037219 */ /* 0x000fca0000011603 */
[----:B------:R-:W2:Y:S01]  /*8410*/  LDC R21, c[0x0][0x648] ;  /* 0x00019200ff157b82 */ /* 0x000ea20000000800 */
[-CC-:B0-----:R-:W-:Y:S02]  /*8420*/  SHF.R.U64 R13, R8, R24.reuse, R3.reuse ;  /* 0x00000018080d7219 */ /* 0x181fe40000001203 */
[-C--:B------:R-:W-:Y:S02]  /*8430*/  SHF.L.U32 R5, R5, R24.reuse, RZ ;  /* 0x0000001805057219 */ /* 0x080fe400000006ff */
[-C--:B------:R-:W-:Y:S01]  /*8440*/  SHF.R.U32.HI R3, RZ, R24.reuse, R3 ;  /* 0x00000018ff037219 */ /* 0x080fe20000011603 */
[----:B------:R-:W-:Y:S01]  /*8450*/  IMAD.MOV.U32 R2, RZ, RZ, R13 ;  /* 0x000000ffff027224 */ /* 0x000fe200078e000d */
[----:B------:R-:W-:Y:S01]  /*8460*/  SHF.L.U32 R24, R7, R24, RZ ;  /* 0x0000001807187219 */ /* 0x000fe200000006ff */
[----:B------:R-:W0:Y:S01]  /*8470*/  LDC R25, c[0x0][0x638] ;  /* 0x00018e00ff197b82 */ /* 0x000e220000000800 */
[----:B------:R-:W-:-:S07]  /*8480*/  LOP3.LUT R19, RZ, R5, RZ, 0x33, !PT ;  /* 0x00000005ff137212 */ /* 0x000fce00078e33ff */
[----:B------:R-:W0:Y:S01]  /*8490*/  LDC R28, c[0x0][0x610] ;  /* 0x00018400ff1c7b82 */ /* 0x000e220000000800 */
[----:B----4-:R-:W-:Y:S05]  /*84a0*/  @!P0 BRA `(.L_x_293) ;  /* 0x0000000000288947 */ /* 0x010fea0003800000 */
[----:B---3--:R-:W3:Y:S02]  /*84b0*/  LDC R0, c[0x0][0x64c] ;  /* 0x00019300ff007b82 */ /* 0x008ee40000000800 */
[----:B---3--:R-:W-:-:S05]  /*84c0*/  IADD3 R7, P0, R13, R0, RZ ;  /* 0x000000000d077210 */ /* 0x008fca0007f1e0ff */
        /* <DEDUP_REMOVED lines=8> */
.L_x_293:
[----:B------:R-:W4:Y:S01]  /*8550*/  LDC R4, c[0x0][0x65c] ;  /* 0x00019700ff047b82 */ /* 0x000f220000000800 */
[----:B--23--:R-:W-:Y:S01]  /*8560*/  SHF.R.U64 R0, R2, R21, R3 ;  /* 0x0000001502007219 */ /* 0x00cfe20000001203 */
[----:B-1----:R-:W-:Y:S01]  /*8570*/  VIADD R3, R14, 0xffffffff ;  /* 0xffffffff0e037836 */ /* 0x002fe20000000000 */
[----:B------:R-:W-:Y:S01]  /*8580*/  LOP3.LUT R19, R8, R19, RZ, 0xc0, !PT ;  /* 0x0000001308137212 */ /* 0x000fe200078ec0ff */
[----:B------:R-:W-:Y:S02]  /*8590*/  IMAD.MOV R12, RZ, RZ, -R12 ;  /* 0x000000ffff0c7224 */ /* 0x000fe400078e0a0c */
[----:B------:R-:W-:Y:S01]  /*85a0*/  IMAD.MOV R2, RZ, RZ, -R0 ;  /* 0x000000ffff027224 */ /* 0x000fe200078e0a00 */
[----:B------:R-:W-:Y:S01]  /*85b0*/  LOP3.LUT R3, R10, R3, RZ, 0xc0, !PT ;  /* 0x000000030a037212 */ /* 0x000fe200078ec0ff */
[----:B------:R-:W-:Y:S02]  /*85c0*/  IMAD R19, R24, R0, R19 ;  /* 0x0000000018137224 */ /* 0x000fe400078e0213 */
[----:B0-----:R-:W-:-:S04]  /*85d0*/  IMAD R0, R2, R25, R13 ;  /* 0x0000001902007224 */ /* 0x001fc800078e020d */
[----:B------:R-:W-:Y:S01]  /*85e0*/  IMAD R2, R0, R14, R3 ;  /* 0x0000000e00027224 */ /* 0x000fe200078e0203 */
[----:B----4-:R-:W-:Y:S01]  /*85f0*/  ISETP.NE.AND P0, PT, R4, 0x1, PT ;  /* 0x000000010400780c */ /* 0x010fe20003f05270 */
[----:B------:R-:W-:-:S05]  /*8600*/  IMAD.MOV.U32 R4, RZ, RZ, 0x1 ;  /* 0x00000001ff047424 */ /* 0x000fca00078e00ff */
[----:B------:R-:W-:-:S07]  /*8610*/  PRMT R0, R4, 0x7610, R0 ;  /* 0x0000761004007816 */ /* 0x000fce0000000000 */
[----:B------:R-:W-:-:S04]  /*8620*/  @P0 IMAD R22, R15, R12, R20 ;  /* 0x0000000c0f160224 */ /* 0x000fc800078e0214 */
[----:B------:R-:W-:-:S05]  /*8630*/  IMAD R19, R19, R28, R22 ;  /* 0x0000001c13137224 */ /* 0x000fca00078e0216 */
[----:B------:R-:W-:Y:S02]  /*8640*/  SEL R22, R2, R19, !P0 ;  /* 0x0000001302167207 */ /* 0x000fe40004000000 */
[----:B------:R-:W-:Y:S01]  /*8650*/  SEL R19, R19, R2, !P0 ;  /* 0x0000000213137207 */ /* 0x000fe20004000000 */
[----:B------:R-:W-:-:S07]  /*8660*/  IMAD.MOV.U32 R2, RZ, RZ, R11 ;  /* 0x000000ffff027224 */ /* 0x000fce00078e000b */
.L_x_291:
[----:B------:R-:W-:Y:S02]  /*8670*/  LOP3.LUT P0, RZ, R0, 0xff, RZ, 0xc0, !PT ;  /* 0x000000ff00ff7812 */ /* 0x000fe4000780c0ff */
[----:B------:R-:W-:-:S11]  /*8680*/  LOP3.LUT R163, R163, 0x1, RZ, 0x3c, !PT ;  /* 0x00000001a3a37812 */ /* 0x000fd600078e3cff */
[----:B------:R-:W-:Y:S05]  /*8690*/  @P0 BRA `(.L_x_294) ;  /* 0xffffff8c00580947 */ /* 0x000fea000383ffff */
[----:B------:R-:W-:Y:S05]  /*86a0*/  EXIT ;  /* 0x000000000000794d */ /* 0x000fea0003800000 */
.L_x_13:
[----:B------:R-:W-:-:S08]  /*86b0*/  ISETP.NE.AND P0, PT, R0, RZ, PT ;  /* 0x000000ff0000720c */ /* 0x000fd00003f05270 */
[----:B0-----:R-:W0:-:S00]  /*86c0*/  USETMAXREG.DEALLOC.CTAPOOL 0x28 ;  /* 0x00000028000079c8 */ /* 0x001e0000080e0500 */
[----:B------:R-:W-:Y:S05]  /*86d0*/  @P0 EXIT ;  /* 0x000000000000094d */ /* 0x000fea0003800000 */
[----:B0-----:R-:W-:Y:S01]  /*86e0*/  LOP3.LUT P0, RZ, R8, 0xff, RZ, 0xc0, !PT ;  /* 0x000000ff08ff7812 */ /* 0x001fe2000780c0ff */
[----:B------:R-:W-:Y:S02]  /*86f0*/  IMAD.MOV.U32 R0, RZ, RZ, 0x1 ;  /* 0x00000001ff007424 */ /* 0x000fe400078e00ff */
[----:B------:R-:W-:-:S10]  /*8700*/  IMAD.MOV.U32 R7, RZ, RZ, RZ ;  /* 0x000000ffff077224 */ /* 0x000fd400078e00ff */
[----:B------:R-:W-:Y:S05]  /*8710*/  @!P0 BRA `(.L_x_295) ;  /* 0x0000000c001c8947 */ /* 0x000fea0003800000 */
[----:B------:R-:W-:Y:S01]  /*8720*/  LOP3.LUT P0, RZ, R4, 0x1f, RZ, 0xc0, !PT ;  /* 0x0000001f04ff7812 */ /* 0x000fe2000780c0ff */
[----:B------:R-:W-:Y:S01]  /*8730*/  ULDC UR5, c[0x0][0x658] ;  /* 0x0001960000057ab9 */ /* 0x000fe20000000800 */
[----:B------:R-:W-:Y:S01]  /*8740*/  UMOV UR6, 0xffffffff ;  /* 0xffffffff00067882 */ /* 0x000fe20000000000 */
[----:B------:R-:W-:Y:S01]  /*8750*/  BSSY B0, `(.L_x_295) ;  /* 0x00000c3000007945 */ /* 0x000fe20003800000 */
[----:B------:R-:W-:Y:S01]  /*8760*/  USHF.L.U32 UR6, UR6, UR5, URZ ;  /* 0x0000000506067299 */ /* 0x000fe2000800063f */
[C---:B------:R-:W-:Y:S01]  /*8770*/  ISETP.NE.AND P2, PT, R3.reuse, RZ, PT ;  /* 0x000000ff0300720c */ /* 0x040fe20003f45270 */
[----:B------:R-:W-:Y:S01]  /*8780*/  IMAD.MOV.U32 R8, RZ, RZ, 0x1 ;  /* 0x00000001ff087424 */ /* 0x000fe200078e00ff */
[----:B------:R-:W-:Y:S01]  /*8790*/  ISETP.NE.OR P0, PT, R3, RZ, !P0 ;  /* 0x000000ff0300720c */ /* 0x000fe20004705670 */
[----:B------:R-:W-:Y:S01]  /*87a0*/  IMAD.MOV.U32 R0, RZ, RZ, 0x1 ;  /* 0x00000001ff007424 */ /* 0x000fe200078e00ff */
[----:B------:R-:W-:Y:S01]  /*87b0*/  LOP3.LUT R6, R16, 0x2, RZ, 0xfc, !PT ;  /* 0x0000000210067812 */ /* 0x000fe200078efcff */
[----:B------:R-:W-:Y:S01]  /*87c0*/  IMAD.MOV.U32 R7, RZ, RZ, RZ ;  /* 0x000000ffff077224 */ /* 0x000fe200078e00ff */
[----:B------:R-:W-:Y:S01]  /*87d0*/  ULDC UR4, c[0x0][0x600] ;  /* 0x0001800000047ab9 */ /* 0x000fe20000000800 */
[----:B------:R-:W-:Y:S01]  /*87e0*/  UMOV UR7, 0x1 ;  /* 0x0000000100077882 */ /* 0x000fe20000000000 */
[----:B------:R-:W-:-:S02]  /*87f0*/  UIADD3 UR19, UR40, 0x1, URZ ;  /* 0x0000000128137890 */ /* 0x000fc4000fffe03f */
[----:B------:R-:W-:Y:S02]  /*8800*/  UIADD3 UR15, UR4, -0x1, URZ ;  /* 0xffffffff040f7890 */ /* 0x000fe4000fffe03f */
[----:B------:R-:W-:Y:S02]  /*8810*/  USHF.L.U32 UR17, UR7, UR5, URZ ;  /* 0x0000000507117299 */ /* 0x000fe4000800063f */
[----:B------:R-:W-:Y:S01]  /*8820*/  ULOP3.LUT UR16, URZ, UR6, URZ, 0x33, !UPT ;  /* 0x000000063f107292 */ /* 0x000fe2000f8e333f */
[----:B------:R-:W-:-:S11]  /*8830*/  ULDC.64 UR20, c[0x0][0x198] ;  /* 0x0000660000147ab9 */ /* 0x000fd60000000a00 */
.L_x_307:
[----:B------:R-:W-:-:S03]  /*8840*/  UMOV UR4, 0xffffffff ;  /* 0xffffffff00047882 */ /* 0x000fc60000000000 */
[----:B------:R-:W-:Y:S05]  /*8850*/  BRA.DIV UR4, `(.L_x_296) ;  /* 0x0000000e04bc7947 */ /* 0x000fea000b800000 */
[----:B------:R-:W-:-:S13]  /*8860*/  ELECT P6, URZ, PT ;  /* 0x00000000003f782f */ /* 0x000fda00038c0000 */
.L_x_319:
[----:B------:R-:W0:Y:S01]  /*8870*/  LDC R3, c[0x0][0x28c] ;  /* 0x0000a300ff037b82 */ /* 0x000e220000000800 */
[----:B------:R-:W-:Y:S01]  /*8880*/  BSSY B1, `(.L_x_297) ;  /* 0x0000037000017945 */ /* 0x000fe20003800000 */
[----:B0-----:R-:W-:-:S13]  /*8890*/  ISETP.LT.OR P6, PT, R3, 0x1, !P6 ;  /* 0x000000010300780c */ /* 0x001fda00077c1670 */
[----:B------:R-:W-:Y:S05]  /*88a0*/  @P6 BRA `(.L_x_298) ;  /* 0x0000000000d06947 */ /* 0x000fea0003800000 */
[----:B------:R-:W-:Y:S02]  /*88b0*/  IMAD.SHL.U32 R22, R22, 0x100, RZ ;  /* 0x0000010016167824 */ /* 0x000fe400078e00ff */
[----:B------:R-:W-:Y:S02]  /*88c0*/  IMAD.SHL.U32 R19, R19, 0x40, RZ ;  /* 0x0000004013137824 */ /* 0x000fe400078e00ff */
[----:B------:R-:W-:Y:S02]  /*88d0*/  IMAD.MOV.U32 R12, RZ, RZ, RZ ;  /* 0x000000ffff0c7224 */ /* 0x000fe400078e00ff */
[----:B------:R-:W-:Y:S02]  /*88e0*/  IMAD.U32 R13, RZ, RZ, UR19 ;  /* 0x00000013ff0d7e24 */ /* 0x000fe4000f8e00ff */
[----:B------:R-:W-:Y:S02]  /*88f0*/  IMAD.MOV.U32 R3, RZ, RZ, R0 ;  /* 0x000000ffff037224 */ /* 0x000fe400078e0000 */
[----:B------:R-:W-:-:S07]  /*8900*/  IMAD.MOV.U32 R4, RZ, RZ, R7 ;  /* 0x000000ffff047224 */ /* 0x000fce00078e0007 */
.L_x_302:
[----:B------:R-:W0:Y:S01]  /*8910*/  S2R R10, SR_CgaCtaId ;  /* 0x00000000000a7919 */ /* 0x000e220000008800 */
[----:B------:R-:W-:Y:S01]  /*8920*/  MOV R5, 0x400 ;  /* 0x0000040000057802 */ /* 0x000fe20000000f00 */
[----:B------:R-:W1:Y:S03]  /*8930*/  @!P2 LDC R9, c[0x0][0x500] ;  /* 0x00014000ff09ab82 */ /* 0x000e660000000800 */
[----:B0-----:R-:W-:Y:S02]  /*8940*/  LEA R11, R10, R5, 0x18 ;  /* 0x000000050a0b7211 */ /* 0x001fe400078ec0ff */
[----:B------:R-:W-:-:S03]  /*8950*/  SHF.L.U32 R5, R3, 0x1f, RZ ;  /* 0x0000001f03057819 */ /* 0x000fc600000006ff */
[----:B------:R-:W-:-:S04]  /*8960*/  IMAD R10, R4, 0x8, R11 ;  /* 0x00000008040a7824 */ /* 0x000fc800078e020b */
[----:B------:R-:W0:Y:S02]  /*8970*/  SYNCS.PHASECHK.TRANS64.TRYWAIT P1, [R10+URZ+0x18], R5 ;  /* 0x000018050a0075a7 */ /* 0x000e24000802017f */
[----:B01----:R-:W-:Y:S05]  /*8980*/  @!P1 BRA `(.L_x_299) ;  /* 0x0000000c00909947 */ /* 0x003fea0003800000 */
.L_x_320:
[----:B0-----:R-:W-:Y:S01]  /*8990*/  PRMT R5, R6, 0x9910, RZ ;  /* 0x0000991006057816 */ /* 0x001fe200000000ff */
[----:B------:R0:W-:Y:S03]  /*89a0*/  @!P2 SYNCS.ARRIVE.TRANS64 RZ, [R10+URZ], R9 ;  /* 0x000000090affa9a7 */ /* 0x0001e6000800003f */
[----:B------:R-:W-:-:S13]  /*89b0*/  ISETP.NE.AND P1, PT, R5, 0x2, PT ;  /* 0x000000020500780c */ /* 0x000fda0003f25270 */
[----:B0-----:R-:W-:Y:S05]  /*89c0*/  @P1 BRA `(.L_x_300) ;  /* 0x0000000000041947 */ /* 0x001fea0003800000 */
[----:B------:R-:W-:Y:S01]  /*89d0*/  BPT.TRAP 0x1 ;  /* 0x000000040000795c */ /* 0x000fe20000300000 */
.L_x_300:
[----:B------:R-:W-:Y:S05]  /*89e0*/  @P0 BRA `(.L_x_301) ;  /* 0x0000000000040947 */ /* 0x000fea0003800000 */
[----:B------:R-:W-:Y:S01]  /*89f0*/  BPT.TRAP 0x1 ;  /* 0x000000040000795c */ /* 0x000fe20000300000 */
.L_x_301:
[--C-:B------:R-:W-:Y:S01]  /*8a00*/  IMAD R5, R4, 0x800, R11.reuse ;  /* 0x0000080004057824 */ /* 0x100fe200078e020b */
[----:B------:R-:W-:Y:S01]  /*8a10*/  R2UR UR9, R10 ;  /* 0x000000000a0972ca */ /* 0x000fe200000e0000 */
[C---:B------:R-:W-:Y:S01]  /*8a20*/  IMAD R11, R4.reuse, 0x2000, R11 ;  /* 0x00002000040b7824 */ /* 0x040fe200078e020b */
[----:B------:R-:W-:Y:S01]  /*8a30*/  UIADD3 UR4, UP0, UR20, 0xf0, URZ ;  /* 0x000000f014047890 */ /* 0x000fe2000ff1e03f */
[----:B------:R-:W-:Y:S01]  /*8a40*/  VIADD R13, R13, 0xffffffff ;  /* 0xffffffff0d0d7836 */ /* 0x000fe20000000000 */
[----:B------:R-:W-:Y:S01]  /*8a50*/  R2UR UR5, R5 ;  /* 0x00000000050572ca */ /* 0x000fe200000e0000 */
[----:B------:R-:W-:Y:S01]  /*8a60*/  UIADD3 UR22, UP1, UR20, 0x1f0, URZ ;  /* 0x000001f014167890 */ /* 0x000fe2000ff3e03f */
[----:B------:R-:W-:Y:S01]  /*8a70*/  R2UR UR8, R11 ;  /* 0x000000000b0872ca */ /* 0x000fe200000e0000 */
[----:B------:R-:W-:Y:S01]  /*8a80*/  VIADD R4, R4, 0x1 ;  /* 0x0000000104047836 */ /* 0x000fe20000000000 */
[----:B------:R-:W-:Y:S01]  /*8a90*/  R2UR UR11, R19 ;  /* 0x00000000130b72ca */ /* 0x000fe200000e0000 */
[----:B------:R-:W-:Y:S01]  /*8aa0*/  UIADD3.X UR23, URZ, UR21, URZ, UP1, !UPT ;  /* 0x000000153f177290 */ /* 0x000fe20008ffe43f */
[----:B------:R-:W-:Y:S01]  /*8ab0*/  R2UR UR10, R12 ;  /* 0x000000000c0a72ca */ /* 0x000fe200000e0000 */
[----:B------:R-:W-:Y:S01]  /*8ac0*/  UMOV UR6, 0x0 ;  /* 0x0000000000067882 */ /* 0x000fe20000000000 */
[----:B------:R-:W-:Y:S01]  /*8ad0*/  R2UR UR12, R2 ;  /* 0x00000000020c72ca */ /* 0x000fe200000e0000 */
[----:B------:R-:W-:Y:S01]  /*8ae0*/  UMOV UR7, 0x10000000 ;  /* 0x1000000000077882 */ /* 0x000fe20000000000 */
[----:B------:R-:W-:Y:S01]  /*8af0*/  R2UR UR18, R22 ;  /* 0x00000000161272ca */ /* 0x000fe200000e0000 */
[----:B------:R-:W-:Y:S01]  /*8b00*/  VIADD R12, R12, 0x20 ;  /* 0x000000200c0c7836 */ /* 0x000fe20000000000 */
[----:B------:R-:W-:Y:S01]  /*8b10*/  ISETP.GT.AND P3, PT, R13, 0x1, PT ;  /* 0x000000010d00780c */ /* 0x000fe20003f64270 */
[----:B------:R-:W-:Y:S01]  /*8b20*/  UIADD3 UR13, UR5, 0x100, URZ ;  /* 0x00000100050d7890 */ /* 0x000fe2000fffe03f */
[----:B------:R-:W-:Y:S01]  /*8b30*/  ISETP.NE.AND P1, PT, R4, 0x3, PT ;  /* 0x000000030400780c */ /* 0x000fe20003f25270 */
[----:B------:R-:W-:-:S02]  /*8b40*/  UIADD3.X UR5, URZ, UR21, URZ, UP0, !UPT ;  /* 0x000000153f057290 */ /* 0x000fc400087fe43f */
[----:B------:R-:W-:Y:S01]  /*8b50*/  UIADD3 UR14, UR8, 0x1900, URZ ;  /* 0x00001900080e7890 */ /* 0x000fe2000fffe03f */
[----:B------:R-:W-:Y:S02]  /*8b60*/  SEL R10, RZ, 0x1, P1 ;  /* 0x00000001ff0a7807 */ /* 0x000fe40000800000 */
[----:B------:R-:W-:Y:S01]  /*8b70*/  UMOV UR8, UR13 ;  /* 0x0000000d00087c82 */ /* 0x000fe20008000000 */
[----:B------:R-:W-:Y:S02]  /*8b80*/  SEL R4, R4, RZ, P1 ;  /* 0x000000ff04047207 */ /* 0x000fe40000800000 */
[----:B------:R-:W-:Y:S01]  /*8b90*/  LOP3.LUT R3, R3, R10, RZ, 0x3c, !PT ;  /* 0x0000000a03037212 */ /* 0x000fe200078e3cff */
[----:B------:R0:W-:Y:S02]  /*8ba0*/  UTMALDG.3D [UR8], [UR4], desc[UR6] ;  /* 0x00000608040075b4 */ /* 0x0001e40008011000 */
[----:B0-----:R-:W-:Y:S01]  /*8bb0*/  UMOV UR8, UR14 ;  /* 0x0000000e00087c82 */ /* 0x001fe20008000000 */
[----:B------:R-:W-:-:S02]  /*8bc0*/  UMOV UR11, UR18 ;  /* 0x00000012000b7c82 */ /* 0x000fc40008000000 */
[----:B------:R0:W-:Y:S02]  /*8bd0*/  UTMALDG.3D [UR8], [UR22], desc[UR6] ;  /* 0x00000608160075b4 */ /* 0x0001e40008011000 */
[----:B0-----:R-:W-:Y:S05]  /*8be0*/  @P3 BRA `(.L_x_302) ;  /* 0xfffffffc00483947 */ /* 0x001fea000383ffff */
.L_x_298:
[----:B------:R-:W-:Y:S05]  /*8bf0*/  BSYNC B1 ;  /* 0x0000000000017941 */ /* 0x000fea0003800000 */
.L_x_297:
[----:B------:R-:W2:Y:S01]  /*8c00*/  LDL.64 R10, [R1] ;  /* 0x00000000010a7983 */ /* 0x000ea20000100a00 */
[----:B------:R-:W-:Y:S01]  /*8c10*/  LOP3.LUT P4, RZ, R8, 0xff, RZ, 0xc0, !PT ;  /* 0x000000ff08ff7812 */ /* 0x000fe2000788c0ff */
[----:B------:R-:W-:Y:S01]  /*8c20*/  VIADD R4, R7, UR40 ;  /* 0x0000002807047c36 */ /* 0x000fe20008000000 */
[----:B------:R-:W-:Y:S01]  /*8c30*/  ULDC.64 UR4, c[0x0][0x650] ;  /* 0x0001940000047ab9 */ /* 0x000fe20000000a00 */
[----:B------:R-:W-:Y:S01]  /*8c40*/  IMAD.U32 R7, RZ, RZ, UR40 ;  /* 0x00000028ff077e24 */ /* 0x000fe2000f8e00ff */
[----:B------:R-:W-:Y:S01]  /*8c50*/  UISETP.GE.U32.AND UP0, UPT, UR40, 0x3, UPT ;  /* 0x000000032800788c */ /* 0x000fe2000bf06070 */
[----:B------:R-:W-:Y:S01]  /*8c60*/  BSSY B1, `(.L_x_303) ;  /* 0x000006f000017945 */ /* 0x000fe20003800000 */
[----:B------:R-:W-:Y:S01]  /*8c70*/  ISETP.GT.U32.AND P1, PT, R4, 0x2, PT ;  /* 0x000000020400780c */ /* 0x000fe20003f24070 */
[----:B------:R-:W-:Y:S01]  /*8c80*/  IMAD.MOV.U32 R19, RZ, RZ, -0x1 ;  /* 0xffffffffff137424 */ /* 0x000fe200078e00ff */
[----:B------:R-:W-:Y:S01]  /*8c90*/  PRMT R8, RZ, 0x7610, R8 ;  /* 0x00007610ff087816 */ /* 0x000fe20000000008 */
[----:B------:R-:W-:Y:S01]  /*8ca0*/  IMAD.MOV.U32 R22, RZ, RZ, -0x1 ;  /* 0xffffffffff167424 */ /* 0x000fe200078e00ff */
[----:B------:R-:W-:-:S02]  /*8cb0*/  ISETP.LT.U32.AND P1, PT, R7, 0x3, P1 ;  /* 0x000000030700780c */ /* 0x000fc40000f21070 */
[----:B------:R-:W-:Y:S01]  /*8cc0*/  PLOP3.LUT P3, PT, PT, PT, UP0, 0x80, 0x0 ;  /* 0x000000000000781c */ /* 0x000fe20003f6f008 */
[----:B------:R-:W0:Y:S01]  /*8cd0*/  @P4 S2R R3, SR_CgaCtaId ;  /* 0x0000000000034919 */ /* 0x000e220000008800 */
[----:B------:R-:W-:-:S04]  /*8ce0*/  @P4 MOV R2, 0x400 ;  /* 0x0000040000024802 */ /* 0x000fc80000000f00 */
[----:B0-----:R-:W-:Y:S01]  /*8cf0*/  @P4 LEA R5, R3, R2, 0x18 ;  /* 0x0000000203054211 */ /* 0x001fe200078ec0ff */
[----:B------:R-:W-:-:S03]  /*8d00*/  IMAD.WIDE.U32 R2, R4, -0x55555555, RZ ;  /* 0xaaaaaaab04027825 */ /* 0x000fc600078e00ff */
[----:B------:R0:W-:Y:S01]  /*8d10*/  @P4 SYNCS.ARRIVE.TRANS64.A1T0 RZ, [R5+URZ+0x68], RZ ;  /* 0x000068ff05ff49a7 */ /* 0x0001e2000810003f */
[----:B------:R-:W-:Y:S01]  /*8d20*/  IMAD.MOV.U32 R2, RZ, RZ, -0x1 ;  /* 0xffffffffff027424 */ /* 0x000fe200078e00ff */
[----:B0-----:R-:W-:Y:S02]  /*8d30*/  SHF.R.U32.HI R5, RZ, 0x1, R3 ;  /* 0x00000001ff057819 */ /* 0x001fe40000011603 */
[----:B------:R-:W-:-:S03]  /*8d40*/  SEL R3, RZ, 0x1, !P1 ;  /* 0x00000001ff037807 */ /* 0x000fc60004800000 */
[----:B------:R-:W-:Y:S01]  /*8d50*/  IMAD R7, R5, -0x3, R4 ;  /* 0xfffffffd05077824 */ /* 0x000fe200078e0204 */
[----:B------:R-:W-:Y:S02]  /*8d60*/  LOP3.LUT R0, R0, R3, RZ, 0x3c, !PT ;  /* 0x0000000300007212 */ /* 0x000fe400078e3cff */
[----:B------:R-:W-:Y:S02]  /*8d70*/  PRMT R3, RZ, 0x7610, R3 ;  /* 0x00007610ff037816 */ /* 0x000fe40000000003 */
[----:B------:R-:W-:Y:S02]  /*8d80*/  @P3 LOP3.LUT R0, R0, 0x1, R5, 0x78, !PT ;  /* 0x0000000100003812 */ /* 0x000fe400078e7805 */
[----:B--2---:R-:W-:-:S04]  /*8d90*/  IADD3 R18, P4, R18, R10, RZ ;  /* 0x0000000a12127210 */ /* 0x004fc80007f9e0ff */
[----:B------:R-:W-:Y:S01]  /*8da0*/  ISETP.GE.U32.AND P1, PT, R18, UR4, PT ;  /* 0x0000000412007c0c */ /* 0x000fe2000bf26070 */
[----:B------:R-:W-:-:S05]  /*8db0*/  IMAD.X R17, R17, 0x1, R23, P4 ;  /* 0x0000000111117824 */ /* 0x000fca00020e0617 */
[----:B------:R-:W-:-:S13]  /*8dc0*/  ISETP.GE.U32.AND.EX P1, PT, R17, UR5, PT, P1 ;  /* 0x0000000511007c0c */ /* 0x000fda000bf26110 */
[----:B------:R-:W-:Y:S05]  /*8dd0*/  @P1 BRA `(.L_x_304) ;  /* 0x00000004005c1947 */ /* 0x000fea0003800000 */
[----:B------:R-:W0:Y:S01]  /*8de0*/  S2R R11, SR_CTAID.X ;  /* 0x00000000000b7919 */ /* 0x000e220000002500 */
[----:B------:R-:W-:Y:S01]  /*8df0*/  ULDC.64 UR4, c[0x0][0x628] ;  /* 0x00018a0000047ab9 */ /* 0x000fe20000000a00 */
[----:B------:R-:W1:Y:S01]  /*8e00*/  LDC R12, c[0x0][0x144] ;  /* 0x00005100ff0c7b82 */ /* 0x000e620000000800 */
[----:B------:R-:W-:Y:S01]  /*8e10*/  ISETP.NE.U32.AND P1, PT, RZ, UR4, PT ;  /* 0x00000004ff007c0c */ /* 0x000fe2000bf25070 */
[----:B------:R-:W2:Y:S01]  /*8e20*/  S2R R9, SR_CTAID.Y ;  /* 0x0000000000097919 */ /* 0x000ea20000002600 */
[----:B------:R-:W-:Y:S01]  /*8e30*/  ULDC UR6, c[0x0][0x150] ;  /* 0x0000540000067ab9 */ /* 0x000fe20000000800 */
[----:B------:R-:W-:Y:S01]  /*8e40*/  ULDC UR7, c[0x0][0x630] ;  /* 0x00018c0000077ab9 */ /* 0x000fe20000000800 */
[----:B------:R-:W-:Y:S01]  /*8e50*/  ISETP.NE.AND.EX P1, PT, RZ, UR5, PT, P1 ;  /* 0x00000005ff007c0c */ /* 0x000fe2000bf25310 */
[----:B------:R-:W-:Y:S01]  /*8e60*/  IMAD.MOV.U32 R2, RZ, RZ, R18 ;  /* 0x000000ffff027224 */ /* 0x000fe200078e0012 */
[----:B0-----:R-:W-:-:S05]  /*8e70*/  I2FP.F32.U32 R3, R11 ;  /* 0x0000000b00037245 */ /* 0x001fca0000201000 */
[----:B------:R-:W-:Y:S01]  /*8e80*/  FMUL R14, R3, UR6 ;  /* 0x00000006030e7c20 */ /* 0x000fe20008400000 */
[----:B------:R-:W-:-:S05]  /*8e90*/  IMAD.MOV.U32 R3, RZ, RZ, R17 ;  /* 0x000000ffff037224 */ /* 0x000fca00078e0011 */
[----:B--2---:R-:W-:Y:S05]  /*8ea0*/  @!P1 BRA `(.L_x_305) ;  /* 0x0000000000289947 */ /* 0x004fea0003800000 */
[----:B------:R-:W-:Y:S02]  /*8eb0*/  ULDC UR6, c[0x0][0x634] ;  /* 0x00018d0000067ab9 */ /* 0x000fe40000000800 */
[----:B------:R-:W-:-:S05]  /*8ec0*/  IADD3 R3, P1, R18, UR6, RZ ;  /* 0x0000000612037c10 */ /* 0x000fca000ff3e0ff */
[----:B------:R-:W-:-:S04]  /*8ed0*/  IMAD.X R13, RZ, RZ, R17, P1 ;  /* 0x000000ffff0d7224 */ /* 0x000fc800008e0611 */
[----:B------:R-:W-:-:S04]  /*8ee0*/  IMAD.WIDE.U32 R4, R13, UR4, RZ ;  /* 0x000000040d047c25 */ /* 0x000fc8000f8e00ff */
[----:B------:R-:W-:-:S04]  /*8ef0*/  IMAD.WIDE.U32 R4, P1, R3, UR5, R4 ;  /* 0x0000000503047c25 */ /* 0x000fc8000f820004 */
[----:B------:R-:W-:-:S04]  /*8f00*/  IMAD.WIDE.U32 R2, R3, UR4, RZ ;  /* 0x0000000403027c25 */ /* 0x000fc8000f8e00ff */
[----:B------:R-:W-:Y:S01]  /*8f10*/  IMAD.MOV.U32 R2, RZ, RZ, R5 ;  /* 0x000000ffff027224 */ /* 0x000fe200078e0005 */
[----:B------:R-:W-:Y:S01]  /*8f20*/  IADD3 RZ, P3, R3, R4, RZ ;  /* 0x0000000403ff7210 */ /* 0x000fe20007f7e0ff */
[----:B------:R-:W-:-:S04]  /*8f30*/  IMAD.X R3, RZ, RZ, RZ, P1 ;  /* 0x000000ffff037224 */ /* 0x000fc800008e06ff */
[----:B------:R-:W-:-:S08]  /*8f40*/  IMAD.WIDE.U32.X R2, R13, UR5, R2, P3 ;  /* 0x000000050d027c25 */ /* 0x000fd000098e0402 */
.L_x_305:
[--C-:B------:R-:W-:Y:S01]  /*8f50*/  SHF.R.U64 R10, R2, UR7, R3.reuse ;  /* 0x00000007020a7c19 */ /* 0x100fe20008001203 */
[----:B------:R-:W0:Y:S01]  /*8f60*/  F2I.U32.TRUNC.NTZ R14, R14 ;  /* 0x0000000e000e7305 */ /* 0x000e22000020f000 */
[----:B------:R-:W-:Y:S01]  /*8f70*/  SHF.R.U32.HI R2, RZ, UR7, R3 ;  /* 0x00000007ff027c19 */ /* 0x000fe20008011603 */
[----:B------:R-:W-:Y:S01]  /*8f80*/  ULDC.64 UR4, c[0x0][0x620] ;  /* 0x0001880000047ab9 */ /* 0x000fe20000000a00 */
[----:B------:R-:W-:Y:S01]  /*8f90*/  IADD3 R5, P1, RZ, -R10, RZ ;  /* 0x8000000aff057210 */ /* 0x000fe20007f3e0ff */
[----:B------:R-:W-:Y:S01]  /*8fa0*/  IMAD.MOV.U32 R3, RZ, RZ, R17 ;  /* 0x000000ffff037224 */ /* 0x000fe200078e0011 */
[----:B------:R-:W-:-:S03]  /*8fb0*/  ULDC.64 UR6, c[0x0][0x640] ;  /* 0x0001900000067ab9 */ /* 0x000fc60000000a00 */
[----:B------:R-:W-:Y:S01]  /*8fc0*/  IMAD.X R2, RZ, RZ, ~R2, P1 ;  /* 0x000000ffff027224 */ /* 0x000fe200008e0e02 */
[----:B------:R-:W-:-:S03]  /*8fd0*/  ISETP.NE.U32.AND P1, PT, RZ, UR6, PT ;  /* 0x00000006ff007c0c */ /* 0x000fc6000bf25070 */
[----:B------:R-:W-:Y:S01]  /*8fe0*/  IMAD R4, R2, UR4, RZ ;  /* 0x0000000402047c24 */ /* 0x000fe2000f8e02ff */
[----:B------:R-:W-:Y:S01]  /*8ff0*/  ISETP.NE.AND.EX P1, PT, RZ, UR7, PT, P1 ;  /* 0x00000007ff007c0c */ /* 0x000fe2000bf25310 */
[----:B------:R-:W-:-:S04]  /*9000*/  IMAD.MOV.U32 R2, RZ, RZ, R18 ;  /* 0x000000ffff027224 */ /* 0x000fc800078e0012 */
[----:B------:R-:W-:Y:S01]  /*9010*/  IMAD.WIDE.U32 R2, R5, UR4, R2 ;  /* 0x0000000405027c25 */ /* 0x000fe2000f8e0002 */
[----:B------:R-:W-:-:S03]  /*9020*/  ULDC UR4, c[0x0][0x618] ;  /* 0x0001860000047ab9 */ /* 0x000fc60000000800 */
[----:B------:R-:W-:Y:S01]  /*9030*/  IMAD R5, R5, UR5, R4 ;  /* 0x0000000505057c24 */ /* 0x000fe2000f8e0204 */
[----:B------:R-:W-:Y:S01]  /*9040*/  ULDC UR5, c[0x0][0x154] ;  /* 0x0000550000057ab9 */ /* 0x000fe20000000800 */
[----:B0-----:R-:W-:Y:S02]  /*9050*/  IMAD.MOV R4, RZ, RZ, -R14 ;  /* 0x000000ffff047224 */ /* 0x001fe400078e0a0e */
[----:B------:R-:W0:Y:S01]  /*9060*/  LDC R14, c[0x0][0x148] ;  /* 0x00005200ff0e7b82 */ /* 0x000e220000000800 */
[----:B------:R-:W-:Y:S02]  /*9070*/  IMAD.IADD R3, R3, 0x1, R5 ;  /* 0x0000000103037824 */ /* 0x000fe400078e0205 */
[----:B-1----:R-:W-:Y:S01]  /*9080*/  IMAD R11, R12, R4, R11 ;  /* 0x000000040c0b7224 */ /* 0x002fe200078e020b */
[----:B------:R-:W-:Y:S02]  /*9090*/  I2FP.F32.U32 R4, R9 ;  /* 0x0000000900047245 */ /* 0x000fe40000201000 */
[----:B------:R-:W-:-:S02]  /*90a0*/  SHF.R.U64 R12, R2, UR4, R3 ;  /* 0x00000004020c7c19 */ /* 0x000fc40008001203 */
[----:B------:R-:W-:Y:S01]  /*90b0*/  SHF.R.U32.HI R3, RZ, UR4, R3 ;  /* 0x00000004ff037c19 */ /* 0x000fe20008011603 */
[----:B------:R-:W-:Y:S01]  /*90c0*/  FMUL R4, R4, UR5 ;  /* 0x0000000504047c20 */ /* 0x000fe20008400000 */
[----:B------:R-:W-:Y:S02]  /*90d0*/  ULDC UR4, c[0x0][0x608] ;  /* 0x0001820000047ab9 */ /* 0x000fe40000000800 */
[--C-:B------:R-:W-:Y:S01]  /*90e0*/  SHF.R.U64 R15, R12, UR4, R3.reuse ;  /* 0x000000040c0f7c19 */ /* 0x100fe20008001203 */
[----:B------:R1:W2:Y:S01]  /*90f0*/  F2I.U32.TRUNC.NTZ R20, R4 ;  /* 0x0000000400147305 */ /* 0x0002a2000020f000 */
[----:B------:R-:W-:Y:S01]  /*9100*/  SHF.R.U32.HI R2, RZ, UR4, R3 ;  /* 0x00000004ff027c19 */ /* 0x000fe20008011603 */
[----:B------:R-:W-:-:S03]  /*9110*/  ULDC UR4, c[0x0][0x658] ;  /* 0x0001960000047ab9 */ /* 0x000fc60000000800 */
[--C-:B------:R-:W-:Y:S02]  /*9120*/  SHF.R.U64 R13, R15, UR4, R2.reuse ;  /* 0x000000040f0d7c19 */ /* 0x100fe40008001202 */
[----:B------:R-:W-:-:S03]  /*9130*/  SHF.R.U32.HI R19, RZ, UR4, R2 ;  /* 0x00000004ff137c19 */ /* 0x000fc60008011602 */
[----:B------:R-:W-:Y:S02]  /*9140*/  IMAD.MOV.U32 R2, RZ, RZ, R13 ;  /* 0x000000ffff027224 */ /* 0x000fe400078e000d */
[----:B------:R-:W-:Y:S01]  /*9150*/  IMAD.MOV.U32 R3, RZ, RZ, R19 ;  /* 0x000000ffff037224 */ /* 0x000fe200078e0013 */
[----:B-1----:R-:W-:Y:S06]  /*9160*/  @!P1 BRA `(.L_x_306) ;  /* 0x0000000000289947 */ /* 0x002fec0003800000 */
        /* <DEDUP_REMOVED lines=10> */
.L_x_306:
[----:B------:R-:W1:Y:S01]  /*9210*/  LDC R4, c[0x0][0x65c] ;  /* 0x00019700ff047b82 */ /* 0x000e620000000800 */
[----:B------:R-:W-:Y:S01]  /*9220*/  ULDC UR4, c[0x0][0x648] ;  /* 0x0001920000047ab9 */ /* 0x000fe20000000800 */
[----:B------:R-:W-:Y:S01]  /*9230*/  LOP3.LUT R15, R15, UR16, RZ, 0xc0, !PT ;  /* 0x000000100f0f7c12 */ /* 0x000fe2000f8ec0ff */
[----:B--2---:R-:W-:Y:S01]  /*9240*/  IMAD.MOV R20, RZ, RZ, -R20 ;  /* 0x000000ffff147224 */ /* 0x004fe200078e0a14 */
[----:B------:R-:W-:Y:S01]  /*9250*/  SHF.R.U64 R2, R2, UR4, R3 ;  /* 0x0000000402027c19 */ /* 0x000fe20008001203 */
[----:B------:R-:W-:Y:S01]  /*9260*/  ULDC UR4, c[0x0][0x638] ;  /* 0x00018e0000047ab9 */ /* 0x000fe20000000800 */
[----:B------:R-:W-:Y:S01]  /*9270*/  LOP3.LUT R12, R12, UR15, RZ, 0xc0, !PT ;  /* 0x0000000f0c0c7c12 */ /* 0x000fe2000f8ec0ff */
[----:B------:R-:W-:Y:S01]  /*9280*/  ULDC UR5, c[0x0][0x610] ;  /* 0x0001840000057ab9 */ /* 0x000fe20000000800 */
[----:B------:R-:W-:Y:S01]  /*9290*/  IMAD.MOV.U32 R3, RZ, RZ, 0x1 ;  /* 0x00000001ff037424 */ /* 0x000fe200078e00ff */
[----:B-1----:R-:W-:Y:S01]  /*92a0*/  ISETP.NE.AND P1, PT, R4, 0x1, PT ;  /* 0x000000010400780c */ /* 0x002fe20003f25270 */
[----:B------:R-:W-:-:S02]  /*92b0*/  IMAD.MOV R4, RZ, RZ, -R2 ;  /* 0x000000ffff047224 */ /* 0x000fc400078e0a02 */
[----:B------:R-:W-:Y:S02]  /*92c0*/  IMAD R2, R2, UR17, R15 ;  /* 0x0000001102027c24 */ /* 0x000fe4000f8e020f */
[----:B------:R-:W-:Y:S01]  /*92d0*/  IMAD R13, R4, UR4, R13 ;  /* 0x00000004040d7c24 */ /* 0x000fe2000f8e020d */
[----:B------:R-:W-:-:S07]  /*92e0*/  ULDC UR4, c[0x0][0x600] ;  /* 0x0001800000047ab9 */ /* 0x000fce0000000800 */
[----:B0-----:R-:W-:-:S04]  /*92f0*/  @P1 IMAD R11, R14, R20, R9 ;  /* 0x000000140e0b1224 */ /* 0x001fc800078e0209 */
[----:B------:R-:W-:Y:S02]  /*9300*/  IMAD R11, R2, UR5, R11 ;  /* 0x00000005020b7c24 */ /* 0x000fe4000f8e020b */
[----:B------:R-:W-:-:S05]  /*9310*/  IMAD R2, R13, UR4, R12 ;  /* 0x000000040d027c24 */ /* 0x000fca000f8e020c */
[----:B------:R-:W-:Y:S02]  /*9320*/  SEL R22, R2, R11, !P1 ;  /* 0x0000000b02167207 */ /* 0x000fe40004800000 */
[----:B------:R-:W-:Y:S01]  /*9330*/  SEL R19, R11, R2, !P1 ;  /* 0x000000020b137207 */ /* 0x000fe20004800000 */
[----:B------:R-:W-:-:S07]  /*9340*/  IMAD.MOV.U32 R2, RZ, RZ, R10 ;  /* 0x000000ffff027224 */ /* 0x000fce00078e000a */
.L_x_304:
[----:B------:R-:W-:Y:S05]  /*9350*/  BSYNC B1 ;  /* 0x0000000000017941 */ /* 0x000fea0003800000 */
.L_x_303:
[----:B------:R-:W-:-:S13]  /*9360*/  LOP3.LUT P1, RZ, R3, 0xff, RZ, 0xc0, !PT ;  /* 0x000000ff03ff7812 */ /* 0x000fda000782c0ff */
[----:B------:R-:W-:Y:S05]  /*9370*/  @P1 BRA `(.L_x_307) ;  /* 0xfffffff400301947 */ /* 0x000fea000383ffff */
[----:B------:R-:W-:Y:S05]  /*9380*/  BSYNC B0 ;  /* 0x0000000000007941 */ /* 0x000fea0003800000 */
.L_x_295:
[----:B------:R-:W-:-:S03]  /*9390*/  UMOV UR4, 0xffffffff ;  /* 0xffffffff00047882 */ /* 0x000fc60000000000 */
[----:B------:R-:W-:Y:S05]  /*93a0*/  BRA.DIV UR4, `(.L_x_308) ;  /* 0x00000006041c7947 */ /* 0x000fea000b800000 */
[----:B------:R-:W-:-:S13]  /*93b0*/  ELECT P6, URZ, PT ;  /* 0x00000000003f782f */ /* 0x000fda00038c0000 */
.L_x_323:
[----:B------:R-:W-:Y:S04]  /*93c0*/  BSSY B0, `(.L_x_309) ;  /* 0x0000022000007945 */ /* 0x000fe80003800000 */
[----:B------:R-:W-:Y:S05]  /*93d0*/  @!P6 BRA `(.L_x_310) ;  /* 0x000000000080e947 */ /* 0x000fea0003800000 */
[----:B------:R-:W-:-:S04]  /*93e0*/  LOP3.LUT R16, R16, 0x2, RZ, 0xfc, !PT ;  /* 0x0000000210107812 */ /* 0x000fc800078efcff */
[----:B------:R-:W-:-:S13]  /*93f0*/  ISETP.NE.AND P0, PT, R16, 0x3, PT ;  /* 0x000000031000780c */ /* 0x000fda0003f05270 */
[----:B------:R-:W-:Y:S05]  /*9400*/  @!P0 BRA `(.L_x_311) ;  /* 0x0000000000048947 */ /* 0x000fea0003800000 */
[----:B------:R-:W-:Y:S01]  /*9410*/  BPT.TRAP 0x1 ;  /* 0x000000040000795c */ /* 0x000fe20000300000 */
.L_x_311:
[----:B------:R-:W0:Y:S01]  /*9420*/  S2R R3, SR_CgaCtaId ;  /* 0x0000000000037919 */ /* 0x000e220000008800 */
[----:B------:R-:W-:Y:S02]  /*9430*/  MOV R2, 0x400 ;  /* 0x0000040000027802 */ /* 0x000fe40000000f00 */
[----:B------:R-:W-:Y:S02]  /*9440*/  SHF.L.U32 R4, R0, 0x1f, RZ ;  /* 0x0000001f00047819 */ /* 0x000fe400000006ff */
[----:B0-----:R-:W-:-:S05]  /*9450*/  LEA R2, R3, R2, 0x18 ;  /* 0x0000000203027211 */ /* 0x001fca00078ec0ff */
[----:B------:R-:W-:-:S04]  /*9460*/  VIADD R2, R2, 0x18 ;  /* 0x0000001802027836 */ /* 0x000fc80000000000 */
[C---:B------:R-:W-:Y:S02]  /*9470*/  IMAD R9, R7.reuse, 0x8, R2 ;  /* 0x0000000807097824 */ /* 0x040fe400078e0202 */
[----:B------:R-:W-:Y:S02]  /*9480*/  VIADD R7, R7, 0x1 ;  /* 0x0000000107077836 */ /* 0x000fe40000000000 */
[----:B------:R-:W0:Y:S03]  /*9490*/  SYNCS.PHASECHK.TRANS64.TRYWAIT P0, [R9+URZ], R4 ;  /* 0x00000004090075a7 */ /* 0x000e26000800017f */
[----:B------:R-:W-:-:S04]  /*94a0*/  ISETP.NE.AND P1, PT, R7, 0x3, PT ;  /* 0x000000030700780c */ /* 0x000fc80003f25270 */
[----:B------:R-:W-:Y:S02]  /*94b0*/  SEL R3, RZ, 0x1, P1 ;  /* 0x00000001ff037807 */ /* 0x000fe40000800000 */
[----:B------:R-:W-:Y:S02]  /*94c0*/  SEL R7, R7, RZ, P1 ;  /* 0x000000ff07077207 */ /* 0x000fe40000800000 */
[----:B------:R-:W-:-:S03]  /*94d0*/  LOP3.LUT R11, R0, R3, RZ, 0x3c, !PT ;  /* 0x00000003000b7212 */ /* 0x000fc600078e3cff */
[----:B------:R-:W-:Y:S01]  /*94e0*/  IMAD R6, R7, 0x8, R2 ;  /* 0x0000000807067824 */ /* 0x000fe200078e0202 */
[----:B------:R-:W-:Y:S01]  /*94f0*/  SHF.L.U32 R5, R11, 0x1f, RZ ;  /* 0x0000001f0b057819 */ /* 0x000fe200000006ff */
[----:B0-----:R-:W-:Y:S06]  /*9500*/  @!P0 BRA `(.L_x_312) ;  /* 0x0000000000e48947 */ /* 0x001fec0003800000 */
.L_x_324:
[----:B------:R-:W1:Y:S01]  /*9510*/  SYNCS.PHASECHK.TRANS64.TRYWAIT P0, [R6+URZ], R5 ;  /* 0x00000005060075a7 */ /* 0x000e62000800017f */
[----:B------:R-:W-:-:S05]  /*9520*/  VIADD R0, R7, 0x1 ;  /* 0x0000000107007836 */ /* 0x000fca0000000000 */
[----:B------:R-:W-:-:S04]  /*9530*/  ISETP.NE.AND P1, PT, R0, 0x3, PT ;  /* 0x000000030000780c */ /* 0x000fc80003f25270 */
[----:B0-----:R-:W-:Y:S02]  /*9540*/  SEL R4, RZ, 0x1, P1 ;  /* 0x00000001ff047807 */ /* 0x001fe40000800000 */
[----:B------:R-:W-:Y:S02]  /*9550*/  SEL R3, R0, RZ, P1 ;  /* 0x000000ff00037207 */ /* 0x000fe40000800000 */
[----:B------:R-:W-:Y:S01]  /*9560*/  LOP3.LUT R0, R11, R4, RZ, 0x3c, !PT ;  /* 0x000000040b007212 */ /* 0x000fe200078e3cff */
[----:B-1----:R-:W-:Y:S06]  /*9570*/  @!P0 BRA `(.L_x_313) ;  /* 0x0000000000dc8947 */ /* 0x002fec0003800000 */
.L_x_325:
[----:B------:R-:W-:Y:S01]  /*9580*/  IMAD R3, R3, 0x8, R2 ;  /* 0x0000000803037824 */ /* 0x000fe200078e0202 */
[----:B------:R-:W-:-:S07]  /*9590*/  SHF.L.U32 R0, R0, 0x1f, RZ ;  /* 0x0000001f00007819 */ /* 0x000fce00000006ff */
.L_x_314:
[----:B-1----:R1:W2:Y:S02]  /*95a0*/  SYNCS.PHASECHK.TRANS64.TRYWAIT P0, [R3+URZ], R0 ;  /* 0x00000000030075a7 */ /* 0x0022a4000800017f */
[----:B--2---:R-:W-:Y:S05]  /*95b0*/  @!P0 NANOSLEEP.SYNCS 0x989680 ;  /* 0x009896800000895d */ /* 0x004fea0003900000 */
[----:B------:R-:W2:Y:S02]  /*95c0*/  @!P0 SYNCS.PHASECHK.TRANS64 P0, [R3+URZ], R0 ;  /* 0x00000000030085a7 */ /* 0x000ea4000800007f */
[----:B--2---:R-:W-:Y:S05]  /*95d0*/  @!P0 BRA `(.L_x_314) ;  /* 0xfffffffc00f08947 */ /* 0x004fea000383ffff */
.L_x_310:
[----:B------:R-:W-:Y:S05]  /*95e0*/  BSYNC B0 ;  /* 0x0000000000007941 */ /* 0x000fea0003800000 */
.L_x_309:
[----:B------:R-:W-:Y:S05]  /*95f0*/  EXIT ;  /* 0x000000000000794d */ /* 0x000fea0003800000 */
.L_x_15:
[----:B-1----:R1:W2:Y:S02]  /*9600*/  SYNCS.PHASECHK.TRANS64.TRYWAIT P0, [R157+URZ], R0 ;  /* 0x000000009d0075a7 */ /* 0x0022a4000800017f */
[----:B--2---:R-:W-:Y:S05]  /*9610*/  @!P0 NANOSLEEP.SYNCS 0x989680 ;  /* 0x009896800000895d */ /* 0x004fea0003900000 */
[----:B------:R-:W2:Y:S02]  /*9620*/  @!P0 SYNCS.PHASECHK.TRANS64 P0, [R157+URZ], R0 ;  /* 0x000000009d0085a7 */ /* 0x000ea4000800007f */
[----:B--2---:R-:W-:Y:S05]  /*9630*/  @!P0 BRA `(.L_x_15) ;  /* 0xfffffffc00f08947 */ /* 0x004fea000383ffff */
[----:B------:R-:W-:Y:S05]  /*9640*/  BRA `(.L_x_315) ;  /* 0xffffff7c00807947 */ /* 0x000fea000383ffff */
.L_x_20:
[----:B--2---:R2:W3:Y:S02]  /*9650*/  SYNCS.PHASECHK.TRANS64.TRYWAIT P1, [R3+URZ], R0 ;  /* 0x00000000030075a7 */ /* 0x0044e4000802017f */
[----:B---3--:R-:W-:Y:S05]  /*9660*/  @!P1 NANOSLEEP.SYNCS 0x989680 ;  /* 0x009896800000995d */ /* 0x008fea0003900000 */
[----:B------:R-:W3:Y:S02]  /*9670*/  @!P1 SYNCS.PHASECHK.TRANS64 P1, [R3+URZ], R0 ;  /* 0x00000000030095a7 */ /* 0x000ee4000802007f */
[----:B---3--:R-:W-:Y:S05]  /*9680*/  @!P1 BRA `(.L_x_20) ;  /* 0xfffffffc00f09947 */ /* 0x008fea000383ffff */
[----:B------:R-:W-:Y:S05]  /*9690*/  BRA `(.L_x_19) ;  /* 0xffffff7c00f07947 */ /* 0x000fea000383ffff */
.L_x_25:
[----:B--2---:R-:W-:-:S04]  /*96a0*/  IMAD.U32 R4, RZ, RZ, UR4 ;  /* 0x00000004ff047e24 */ /* 0x004fc8000f8e00ff */
[----:B------:R2:W3:Y:S03]  /*96b0*/  SYNCS.PHASECHK.TRANS64.TRYWAIT P1, [R4+URZ], R3 ;  /* 0x00000003040075a7 */ /* 0x0004e6000802017f */
[----:B---3--:R-:W-:Y:S05]  /*96c0*/  @!P1 NANOSLEEP.SYNCS 0x989680 ;  /* 0x009896800000995d */ /* 0x008fea0003900000 */
[----:B------:R-:W3:Y:S02]  /*96d0*/  @!P1 SYNCS.PHASECHK.TRANS64 P1, [R4+URZ], R3 ;  /* 0x00000003040095a7 */ /* 0x000ee4000802007f */
[----:B---3--:R-:W-:Y:S05]  /*96e0*/  @!P1 BRA `(.L_x_25) ;  /* 0xfffffffc00ec9947 */ /* 0x008fea000383ffff */
[----:B------:R-:W-:Y:S05]  /*96f0*/  BRA `(.L_x_24) ;  /* 0xffffff8000647947 */ /* 0x000fea000383ffff */
.L_x_31:
[----:B-1----:R1:W2:Y:S02]  /*9700*/  SYNCS.PHASECHK.TRANS64.TRYWAIT P0, [R157+URZ+0x10], R0 ;  /* 0x000010009d0075a7 */ /* 0x0022a4000800017f */
[----:B--2---:R-:W-:Y:S05]  /*9710*/  @!P0 NANOSLEEP.SYNCS 0x989680 ;  /* 0x009896800000895d */ /* 0x004fea0003900000 */
[----:B------:R-:W2:Y:S02]  /*9720*/  @!P0 SYNCS.PHASECHK.TRANS64 P0, [R157+URZ+0x10], R0 ;  /* 0x000010009d0085a7 */ /* 0x000ea4000800007f */
[----:B--2---:R-:W-:Y:S05]  /*9730*/  @!P0 BRA `(.L_x_31) ;  /* 0xfffffffc00f08947 */ /* 0x004fea000383ffff */
[----:B------:R-:W-:Y:S05]  /*9740*/  BRA `(.L_x_316) ;  /* 0xffffff8400407947 */ /* 0x000fea000383ffff */
.L_x_296:
[----:B------:R-:W-:Y:S01]  /*9750*/  BSSY B1, `(.L_x_317) ;  /* 0x0000006000017945 */ /* 0x000fe20003800000 */
[----:B------:R-:W-:-:S07]  /*9760*/  IMAD.MOV.U32 R15, RZ, RZ, -0x1 ;  /* 0xffffffffff0f7424 */ /* 0x000fce00078e00ff */
[----:B-----5:R-:W-:Y:S05]  /*9770*/  WARPSYNC.COLLECTIVE R15, `(.L_x_318) ;  /* 0x000000000f0c7348 */ /* 0x020fea0003c00000 */
[----:B------:R-:W-:Y:S02]  /*9780*/  ELECT P6, UR62, PT ;  /* 0x00000000003e782f */ /* 0x000fe400038c0000 */
[----:B------:R-:W-:Y:S01]  /*9790*/  MOV R14, UR62 ;  /* 0x0000003e000e7c02 */ /* 0x000fe20008000f00 */
[----:B-----5:R-:W-:Y:S10]  /*97a0*/  ENDCOLLECTIVE ;  /* 0x000000000000791b */ /* 0x020ff40003800000 */
.L_x_318:
[----:B------:R-:W-:Y:S05]  /*97b0*/  BSYNC B1 ;  /* 0x0000000000017941 */ /* 0x000fea0003800000 */
.L_x_317:
[----:B------:R-:W-:Y:S05]  /*97c0*/  BRA `(.L_x_319) ;  /* 0xfffffff000287947 */ /* 0x000fea000383ffff */
.L_x_299:
[----:B0-----:R0:W1:Y:S02]  /*97d0*/  SYNCS.PHASECHK.TRANS64.TRYWAIT P1, [R10+URZ+0x18], R5 ;  /* 0x000018050a0075a7 */ /* 0x001064000802017f */
[----:B-1----:R-:W-:Y:S05]  /*97e0*/  @!P1 NANOSLEEP.SYNCS 0x989680 ;  /* 0x009896800000995d */ /* 0x002fea0003900000 */
[----:B------:R-:W1:Y:S02]  /*97f0*/  @!P1 SYNCS.PHASECHK.TRANS64 P1, [R10+URZ+0x18], R5 ;  /* 0x000018050a0095a7 */ /* 0x000e64000802007f */
[----:B-1----:R-:W-:Y:S05]  /*9800*/  @!P1 BRA `(.L_x_299) ;  /* 0xfffffffc00f09947 */ /* 0x002fea000383ffff */
[----:B------:R-:W-:Y:S05]  /*9810*/  BRA `(.L_x_320) ;  /* 0xfffffff0005c7947 */ /* 0x000fea000383ffff */
.L_x_308:
[----:B------:R-:W-:Y:S01]  /*9820*/  BSSY B0, `(.L_x_321) ;  /* 0x0000006000007945 */ /* 0x000fe20003800000 */
[----:B------:R-:W-:-:S07]  /*9830*/  IMAD.MOV.U32 R15, RZ, RZ, -0x1 ;  /* 0xffffffffff0f7424 */ /* 0x000fce00078e00ff */
[----:B-----5:R-:W-:Y:S05]  /*9840*/  WARPSYNC.COLLECTIVE R15, `(.L_x_322) ;  /* 0x000000000f0c7348 */ /* 0x020fea0003c00000 */
[----:B------:R-:W-:Y:S02]  /*9850*/  ELECT P6, UR62, PT ;  /* 0x00000000003e782f */ /* 0x000fe400038c0000 */
[----:B------:R-:W-:Y:S01]  /*9860*/  MOV R14, UR62 ;  /* 0x0000003e000e7c02 */ /* 0x000fe20008000f00 */
[----:B-----5:R-:W-:Y:S10]  /*9870*/  ENDCOLLECTIVE ;  /* 0x000000000000791b */ /* 0x020ff40003800000 */
.L_x_322:
[----:B------:R-:W-:Y:S05]  /*9880*/  BSYNC B0 ;  /* 0x0000000000007941 */ /* 0x000fea0003800000 */
.L_x_321:
[----:B------:R-:W-:Y:S05]  /*9890*/  BRA `(.L_x_323) ;  /* 0xfffffff800c87947 */ /* 0x000fea000383ffff */
.L_x_312:
[----:B0-----:R0:W1:Y:S02]  /*98a0*/  SYNCS.PHASECHK.TRANS64.TRYWAIT P0, [R9+URZ], R4 ;  /* 0x00000004090075a7 */ /* 0x001064000800017f */
[----:B-1----:R-:W-:Y:S05]  /*98b0*/  @!P0 NANOSLEEP.SYNCS 0x989680 ;  /* 0x009896800000895d */ /* 0x002fea0003900000 */
[----:B------:R-:W1:Y:S02]  /*98c0*/  @!P0 SYNCS.PHASECHK.TRANS64 P0, [R9+URZ], R4 ;  /* 0x00000004090085a7 */ /* 0x000e64000800007f */
[----:B-1----:R-:W-:Y:S05]  /*98d0*/  @!P0 BRA `(.L_x_312) ;  /* 0xfffffffc00f08947 */ /* 0x002fea000383ffff */
[----:B------:R-:W-:Y:S05]  /*98e0*/  BRA `(.L_x_324) ;  /* 0xfffffffc00087947 */ /* 0x000fea000383ffff */
.L_x_313:
[----:B0-----:R0:W1:Y:S02]  /*98f0*/  SYNCS.PHASECHK.TRANS64.TRYWAIT P0, [R6+URZ], R5 ;  /* 0x00000005060075a7 */ /* 0x001064000800017f */
[----:B-1----:R-:W-:Y:S05]  /*9900*/  @!P0 NANOSLEEP.SYNCS 0x989680 ;  /* 0x009896800000895d */ /* 0x002fea0003900000 */
[----:B------:R-:W1:Y:S02]  /*9910*/  @!P0 SYNCS.PHASECHK.TRANS64 P0, [R6+URZ], R5 ;  /* 0x00000005060085a7 */ /* 0x000e64000800007f */
[----:B-1----:R-:W-:Y:S05]  /*9920*/  @!P0 BRA `(.L_x_313) ;  /* 0xfffffffc00f08947 */ /* 0x002fea000383ffff */
[----:B------:R-:W-:Y:S05]  /*9930*/  BRA `(.L_x_325) ;  /* 0xfffffffc00107947 */ /* 0x000fea000383ffff */
.L_x_326:
[----:B------:R-:W-:-:S00]  /*9940*/  BRA `(.L_x_326) ;  /* 0xfffffffc00fc7947 */ /* 0x000fc0000383ffff */
[----:B------:R-:W-:-:S00]  /*9950*/  NOP ;  /* 0x0000000000007918 */ /* 0x000fc00000000000 */
        /* <DEDUP_REMOVED lines=10> */
.L_x_327:


//--------------------- .nv.global.init           --------------------------
	.section	.nv.global.init,"aw",@progbits
.nv.global.init:
	.type		$str$22,@object
	.size		$str$22,($str$23 - $str$22)
$str$22:
        /*0000*/ 	.byte	0x6b, 0x5f, 0x74, 0x69, 0x6c, 0x65, 0x5f, 0x63, 0x6f, 0x75, 0x6e, 0x74, 0x20, 0x3e, 0x3d, 0x20
        /*0010*/ 	.byte	0x31, 0x00
	.type		$str$23,@object
	.size		$str$23,(__unnamed_1 - $str$23)
$str$23:
        /*0012*/ 	.byte	0x2f, 0x74, 0x6d, 0x70, 0x2f, 0x63, 0x75, 0x74, 0x6c, 0x61, 0x73, 0x73, 0x5f, 0x73, 0x77, 0x65
        /*0022*/ 	.byte	0x65, 0x70, 0x5f, 0x73, 0x72, 0x63, 0x2f, 0x69, 0x6e, 0x63, 0x6c, 0x75, 0x64, 0x65, 0x2f, 0x63
        /*0032*/ 	.byte	0x75, 0x74, 0x6c, 0x61, 0x73, 0x73, 0x2f, 0x67, 0x65, 0x6d, 0x6d, 0x2f, 0x63, 0x6f, 0x6c, 0x6c
        /*0042*/ 	.byte	0x65, 0x63, 0x74, 0x69, 0x76, 0x65, 0x2f, 0x73, 0x6d, 0x39, 0x30, 0x5f, 0x6d, 0x6d, 0x61, 0x5f
        /*0052*/ 	.byte	0x74, 0x6d, 0x61, 0x5f, 0x67, 0x6d, 0x6d, 0x61, 0x5f, 0x73, 0x73, 0x5f, 0x77, 0x61, 0x72, 0x70
        /*0062*/ 	.byte	0x73, 0x70, 0x65, 0x63, 0x69, 0x61, 0x6c, 0x69, 0x7a, 0x65, 0x64, 0x2e, 0x68, 0x70, 0x70, 0x00
	.type		__unnamed_1,@object
	.size		__unnamed_1,(.L_0 - __unnamed_1)
__unnamed_1:
        /*0072*/ 	.byte	0x76, 0x6f, 0x69, 0x64, 0x20, 0x63, 0x75, 0x74, 0x6c, 0x61, 0x73, 0x73, 0x3a, 0x3a, 0x67, 0x65
        /* <DEDUP_REMOVED lines=171> */
        /*0b32*/ 	.byte	0x3a, 0x3a, 0x69, 0x64, 0x65, 0x6e, 0x74, 0x69, 0x74, 0x79, 0x5d, 0x00
.L_0:


//--------------------- .nv.shared._ZN7cutlass13device_kernelINS_4gemm6kernel13GemmUniversalIN4cute5tupleIJiiiiEEENS1_10collective13CollectiveMmaINS1_34MainloopSm90TmaGmmaWarpSpecializedILi3ENS5_IJNS4_1CILi1EEESB_SB_EEENS1_32KernelTmaWarpSpecializedPingpongEEENS5_IJNSA_ILi64EEENSA_ILi256EEENSA_ILi32EEEEEEaNS5_IJlSB_lEEEaSJ_NS4_8TiledMMAINS4_8MMA_AtomIJNS4_4SM904GMMA27MMA_64x256x32_S32S8S8_SS_TNEEEENS4_6LayoutISC_NS5_IJNSA_ILi0EEESR_SR_EEEEENS5_IJNS4_10UnderscoreESU_SU_EEEEENS4_13SM90_TMA_LOADENS4_14ComposedLayoutINS4_7SwizzleILi1ELi4ELi3EEENS4_18smem_ptr_flag_bitsILi8EEENSQ_INS5_IJNSA_ILi8EEESH_EEENS5_IJSH_SB_EEEEEEEvNS4_8identityESX_S17_vS18_EENS_8epilogue10collective6detail29Sm90TmaWarpSpecializedAdapterINS1B_15DefaultEpilogueIaSJ_SJ_NS1A_6thread17LinearCombinationIaLi1EiiLNS1F_9ScaleType4KindE0ELNS_15FloatRoundStyleE2EaEENS1_15EpilogueDefaultEEEEEvvEEEEvNT_6ParamsE --------------------------
	.section	.nv.shared._ZN7cutlass13device_kernelINS_4gemm6kernel13GemmUniversalIN4cute5tupleIJiiiiEEENS1_10collective13CollectiveMmaINS1_34MainloopSm90TmaGmmaWarpSpecializedILi3ENS5_IJNS4_1CILi1EEESB_SB_EEENS1_32KernelTmaWarpSpecializedPingpongEEENS5_IJNSA_ILi64EEENSA_ILi256EEENSA_ILi32EEEEEEaNS5_IJlSB_lEEEaSJ_NS4_8TiledMMAINS4_8MMA_AtomIJNS4_4SM904GMMA27MMA_64x256x32_S32S8S8_SS_TNEEEENS4_6LayoutISC_NS5_IJNSA_ILi0EEESR_SR_EEEEENS5_IJNS4_10UnderscoreESU_SU_EEEEENS4_13SM90_TMA_LOADENS4_14ComposedLayoutINS4_7SwizzleILi1ELi4ELi3EEENS4_18smem_ptr_flag_bitsILi8EEENSQ_INS5_IJNSA_ILi8EEESH_EEENS5_IJSH_SB_EEEEEEEvNS4_8identityESX_S17_vS18_EENS_8epilogue10collective6detail29Sm90TmaWarpSpecializedAdapterINS1B_15DefaultEpilogueIaSJ_SJ_NS1A_6thread17LinearCombinationIaLi1EiiLNS1F_9ScaleType4KindE0ELNS_15FloatRoundStyleE2EaEENS1_15EpilogueDefaultEEEEEvvEEEEvNT_6ParamsE,"aw",@nobits
	.sectionflags	@""
	.align	16
	.zero		1024


//--------------------- .nv.shared.reserved.0     --------------------------
	.section	.nv.shared.reserved.0,"aw",@nobits
	.weak		__nv_reservedSMEM_offset_0_alias
	.size		__nv_reservedSMEM_offset_0_alias, 0, 0
	.other		__nv_reservedSMEM_offset_0_alias,@"STO_CUDA_RESERVED_SHARED STV_DEFAULT"
__nv_reservedSMEM_offset_0_alias:
	.zero		0


//--------------------- .nv.global                --------------------------
	.section	.nv.global,"aw",@nobits
.nv.global:
	.type		_ZN39_INTERNAL_9b9506d0_4_k_cu_a8b27587_45134cute1_E,@object
	.size		_ZN39_INTERNAL_9b9506d0_4_k_cu_a8b27587_45134cute1_E,(_ZN39_INTERNAL_9b9506d0_4_k_cu_a8b27587_45134cuda3std3__45__cpo6cbeginE - _ZN39_INTERNAL_9b9506d0_4_k_cu_a8b27587_45134cute1_E)
_ZN39_INTERNAL_9b9506d0_4_k_cu_a8b27587_45134cute1_E:
	.zero		1
	.type		_ZN39_INTERNAL_9b9506d0_4_k_cu_a8b27587_45134cuda3std3__45__cpo6cbeginE,@object
	.size		_ZN39_INTERNAL_9b9506d0_4_k_cu_a8b27587_45134cuda3std3__45__cpo6cbeginE,(_ZN39_INTERNAL_9b9506d0_4_k_cu_a8b27587_45134cuda3std3__48in_placeE - _ZN39_INTERNAL_9b9506d0_4_k_cu_a8b27587_45134cuda3std3__45__cpo6cbeginE)
_ZN39_INTERNAL_9b9506d0_4_k_cu_a8b27587_45134cuda3std3__45__cpo6cbeginE:
	.zero		1
	.type		_ZN39_INTERNAL_9b9506d0_4_k_cu_a8b27587_45134cuda3std3__48in_placeE,@object
	.size		_ZN39_INTERNAL_9b9506d0_4_k_cu_a8b27587_45134cuda3std3__48in_placeE,(_ZN39_INTERNAL_9b9506d0_4_k_cu_a8b27587_45134cuda3std6ranges3__45__cpo9iter_moveE - _ZN39_INTERNAL_9b9506d0_4_k_cu_a8b27587_45134cuda3std3__48in_placeE)
_ZN39_INTERNAL_9b9506d0_4_k_cu_a8b27587_45134cuda3std3__48in_placeE:
	.zero		1
	.type		_ZN39_INTERNAL_9b9506d0_4_k_cu_a8b27587_45134cuda3std6ranges3__45__cpo9iter_moveE,@object
	.size		_ZN39_INTERNAL_9b9506d0_4_k_cu_a8b27587_45134cuda3std6ranges3__45__cpo9iter_moveE,(_ZN39_INTERNAL_9b9506d0_4_k_cu_a8b27587_45134cuda3std3__45__cpo5beginE - _ZN39_INTERNAL_9b9506d0_4_k_cu_a8b27587_45134cuda3std6ranges3__45__cpo9iter_moveE)
_ZN39_INTERNAL_9b9506d0_4_k_cu_a8b27587_45134cuda3std6ranges3__45__cpo9iter_moveE:
	.zero		1
	.type		_ZN39_INTERNAL_9b9506d0_4_k_cu_a8b27587_45134cuda3std3__45__cpo5beginE,@object
	.size		_ZN39_INTERNAL_9b9506d0_4_k_cu_a8b27587_45134cuda3std3__45__cpo5beginE,(_ZN39_INTERNAL_9b9506d0_4_k_cu_a8b27587_45134cuda3std3__441_GLOBAL__N__9b9506d0_4_k_cu_a8b27587_45136ignoreE - _ZN39_INTERNAL_9b9506d0_4_k_cu_a8b27587_45134cuda3std3__45__cpo5beginE)
_ZN39_INTERNAL_9b9506d0_4_k_cu_a8b27587_45134cuda3std3__45__cpo5beginE:
	.zero		1
	.type		_ZN39_INTERNAL_9b9506d0_4_k_cu_a8b27587_45134cuda3std3__441_GLOBAL__N__9b9506d0_4_k_cu_a8b27587_45136ignoreE,@object
	.size		_ZN39_INTERNAL_9b9506d0_4_k_cu_a8b27587_45134cuda3std3__441_GLOBAL__N__9b9506d0_4_k_cu_a8b27587_45136ignoreE,(_ZN39_INTERNAL_9b9506d0_4_k_cu_a8b27587_45134cute7productE - _ZN39_INTERNAL_9b9506d0_4_k_cu_a8b27587_45134cuda3std3__441_GLOBAL__N__9b9506d0_4_k_cu_a8b27587_45136ignoreE)
_ZN39_INTERNAL_9b9506d0_4_k_cu_a8b27587_45134cuda3std3__441_GLOBAL__N__9b9506d0_4_k_cu_a8b27587_45136ignoreE:
	.zero		1
	.type		_ZN39_INTERNAL_9b9506d0_4_k_cu_a8b27587_45134cute7productE,@object
	.size		_ZN39_INTERNAL_9b9506d0_4_k_cu_a8b27587_45134cute7productE,(_ZN39_INTERNAL_9b9506d0_4_k_cu_a8b27587_45134cuda3std3__45__cpo3endE - _ZN39_INTERNAL_9b9506d0_4_k_cu_a8b27587_45134cute7productE)
_ZN39_INTERNAL_9b9506d0_4_k_cu_a8b27587_45134cute7productE:
	.zero		1
	.type		_ZN39_INTERNAL_9b9506d0_4_k_cu_a8b27587_45134cuda3std3__45__cpo3endE,@object
	.size		_ZN39_INTERNAL_9b9506d0_4_k_cu_a8b27587_45134cuda3std3__45__cpo3endE,(_ZN39_INTERNAL_9b9506d0_4_k_cu_a8b27587_45134cuda3std3__419piecewise_constructE - _ZN39_INTERNAL_9b9506d0_4_k_cu_a8b27587_45134cuda3std3__45__cpo3endE)
_ZN39_INTERNAL_9b9506d0_4_k_cu_a8b27587_45134cuda3std3__45__cpo3endE:
	.zero		1
	.type		_ZN39_INTERNAL_9b9506d0_4_k_cu_a8b27587_45134cuda3std3__419piecewise_constructE,@object
	.size		_ZN39_INTERNAL_9b9506d0_4_k_cu_a8b27587_45134cuda3std3__419piecewise_constructE,(_ZN39_INTERNAL_9b9506d0_4_k_cu_a8b27587_45134cuda3std3__45__cpo4cendE - _ZN39_INTERNAL_9b9506d0_4_k_cu_a8b27587_45134cuda3std3__419piecewise_constructE)
_ZN39_INTERNAL_9b9506d0_4_k_cu_a8b27587_45134cuda3std3__419piecewise_constructE:
	.zero		1
	.type		_ZN39_INTERNAL_9b9506d0_4_k_cu_a8b27587_45134cuda3std3__45__cpo4cendE,@object
	.size		_ZN39_INTERNAL_9b9506d0_4_k_cu_a8b27587_45134cuda3std3__45__cpo4cendE,(_ZN39_INTERNAL_9b9506d0_4_k_cu_a8b27587_45134cuda3std6ranges3__45__cpo4swapE - _ZN39_INTERNAL_9b9506d0_4_k_cu_a8b27587_45134cuda3std3__45__cpo4cendE)
_ZN39_INTERNAL_9b9506d0_4_k_cu_a8b27587_45134cuda3std3__45__cpo4cendE:
	.zero		1
	.type		_ZN39_INTERNAL_9b9506d0_4_k_cu_a8b27587_45134cuda3std6ranges3__45__cpo4swapE,@object
	.size		_ZN39_INTERNAL_9b9506d0_4_k_cu_a8b27587_45134cuda3std6ranges3__45__cpo4swapE,(.L_8 - _ZN39_INTERNAL_9b9506d0_4_k_cu_a8b27587_45134cuda3std6ranges3__45__cpo4swapE)
_ZN39_INTERNAL_9b9506d0_4_k_cu_a8b27587_45134cuda3std6ranges3__45__cpo4swapE:
	.zero		1
.L_8:


//--------------------- .nv.constant0._ZN7cutlass13device_kernelINS_4gemm6kernel13GemmUniversalIN4cute5tupleIJiiiiEEENS1_10collective13CollectiveMmaINS1_34MainloopSm90TmaGmmaWarpSpecializedILi3ENS5_IJNS4_1CILi1EEESB_SB_EEENS1_32KernelTmaWarpSpecializedPingpongEEENS5_IJNSA_ILi64EEENSA_ILi256EEENSA_ILi32EEEEEEaNS5_IJlSB_lEEEaSJ_NS4_8TiledMMAINS4_8MMA_AtomIJNS4_4SM904GMMA27MMA_64x256x32_S32S8S8_SS_TNEEEENS4_6LayoutISC_NS5_IJNSA_ILi0EEESR_SR_EEEEENS5_IJNS4_10UnderscoreESU_SU_EEEEENS4_13SM90_TMA_LOADENS4_14ComposedLayoutINS4_7SwizzleILi1ELi4ELi3EEENS4_18smem_ptr_flag_bitsILi8EEENSQ_INS5_IJNSA_ILi8EEESH_EEENS5_IJSH_SB_EEEEEEEvNS4_8identityESX_S17_vS18_EENS_8epilogue10collective6detail29Sm90TmaWarpSpecializedAdapterINS1B_15DefaultEpilogueIaSJ_SJ_NS1A_6thread17LinearCombinationIaLi1EiiLNS1F_9ScaleType4KindE0ELNS_15FloatRoundStyleE2EaEENS1_15EpilogueDefaultEEEEEvvEEEEvNT_6ParamsE --------------------------
	.section	.nv.constant0._ZN7cutlass13device_kernelINS_4gemm6kernel13GemmUniversalIN4cute5tupleIJiiiiEEENS1_10collective13CollectiveMmaINS1_34MainloopSm90TmaGmmaWarpSpecializedILi3ENS5_IJNS4_1CILi1EEESB_SB_EEENS1_32KernelTmaWarpSpecializedPingpongEEENS5_IJNSA_ILi64EEENSA_ILi256EEENSA_ILi32EEEEEEaNS5_IJlSB_lEEEaSJ_NS4_8TiledMMAINS4_8MMA_AtomIJNS4_4SM904GMMA27MMA_64x256x32_S32S8S8_SS_TNEEEENS4_6LayoutISC_NS5_IJNSA_ILi0EEESR_SR_EEEEENS5_IJNS4_10UnderscoreESU_SU_EEEEENS4_13SM90_TMA_LOADENS4_14ComposedLayoutINS4_7SwizzleILi1ELi4ELi3EEENS4_18smem_ptr_flag_bitsILi8EEENSQ_INS5_IJNSA_ILi8EEESH_EEENS5_IJSH_SB_EEEEEEEvNS4_8identityESX_S17_vS18_EENS_8epilogue10collective6detail29Sm90TmaWarpSpecializedAdapterINS1B_15DefaultEpilogueIaSJ_SJ_NS1A_6thread17LinearCombinationIaLi1EiiLNS1F_9ScaleType4KindE0ELNS_15FloatRoundStyleE2EaEENS1_15EpilogueDefaultEEEEEvvEEEEvNT_6ParamsE,"a",@progbits
	.sectionflags	@""
	.align	4
.nv.constant0._ZN7cutlass13device_kernelINS_4gemm6kernel13GemmUniversalIN4cute5tupleIJiiiiEEENS1_10collective13CollectiveMmaINS1_34MainloopSm90TmaGmmaWarpSpecializedILi3ENS5_IJNS4_1CILi1EEESB_SB_EEENS1_32KernelTmaWarpSpecializedPingpongEEENS5_IJNSA_ILi64EEENSA_ILi256EEENSA_ILi32EEEEEEaNS5_IJlSB_lEEEaSJ_NS4_8TiledMMAINS4_8MMA_AtomIJNS4_4SM904GMMA27MMA_64x256x32_S32S8S8_SS_TNEEEENS4_6LayoutISC_NS5_IJNSA_ILi0EEESR_SR_EEEEENS5_IJNS4_10UnderscoreESU_SU_EEEEENS4_13SM90_TMA_LOADENS4_14ComposedLayoutINS4_7SwizzleILi1ELi4ELi3EEENS4_18smem_ptr_flag_bitsILi8EEENSQ_INS5_IJNSA_ILi8EEESH_EEENS5_IJSH_SB_EEEEEEEvNS4_8identityESX_S17_vS18_EENS_8epilogue10collective6detail29Sm90TmaWarpSpecializedAdapterINS1B_15DefaultEpilogueIaSJ_SJ_NS1A_6thread17LinearCombinationIaLi1EiiLNS1F_9ScaleType4KindE0ELNS_15FloatRoundStyleE2EaEENS1_15EpilogueDefaultEEEEEvvEEEEvNT_6ParamsE:
	.zero		1664


//--------------------- SYMBOLS --------------------------

	.type		.nv.reservedSmem.offset0,@object
	.size		.nv.reservedSmem.offset0,0x4
	.type		__assertfail,@function
